//
// Generated by NVIDIA NVVM Compiler
//
// Compiler Build ID: CL-36424714
// Cuda compilation tools, release 13.0, V13.0.88
// Based on NVVM 20.0.0
//

.version 9.0
.target sm_100
.address_size 64

	// .globl	_Z15gpuYoloLayer_ncPKfPfS1_S1_jjjjjjmfS0_PKi

.visible .entry _Z15gpuYoloLayer_ncPKfPfS1_S1_jjjjjjmfS0_PKi(
	.param .u64 .ptr .align 1 _Z15gpuYoloLayer_ncPKfPfS1_S1_jjjjjjmfS0_PKi_param_0,
	.param .u64 .ptr .align 1 _Z15gpuYoloLayer_ncPKfPfS1_S1_jjjjjjmfS0_PKi_param_1,
	.param .u64 .ptr .align 1 _Z15gpuYoloLayer_ncPKfPfS1_S1_jjjjjjmfS0_PKi_param_2,
	.param .u64 .ptr .align 1 _Z15gpuYoloLayer_ncPKfPfS1_S1_jjjjjjmfS0_PKi_param_3,
	.param .u32 _Z15gpuYoloLayer_ncPKfPfS1_S1_jjjjjjmfS0_PKi_param_4,
	.param .u32 _Z15gpuYoloLayer_ncPKfPfS1_S1_jjjjjjmfS0_PKi_param_5,
	.param .u32 _Z15gpuYoloLayer_ncPKfPfS1_S1_jjjjjjmfS0_PKi_param_6,
	.param .u32 _Z15gpuYoloLayer_ncPKfPfS1_S1_jjjjjjmfS0_PKi_param_7,
	.param .u32 _Z15gpuYoloLayer_ncPKfPfS1_S1_jjjjjjmfS0_PKi_param_8,
	.param .u32 _Z15gpuYoloLayer_ncPKfPfS1_S1_jjjjjjmfS0_PKi_param_9,
	.param .u64 _Z15gpuYoloLayer_ncPKfPfS1_S1_jjjjjjmfS0_PKi_param_10,
	.param .f32 _Z15gpuYoloLayer_ncPKfPfS1_S1_jjjjjjmfS0_PKi_param_11,
	.param .u64 .ptr .align 1 _Z15gpuYoloLayer_ncPKfPfS1_S1_jjjjjjmfS0_PKi_param_12,
	.param .u64 .ptr .align 1 _Z15gpuYoloLayer_ncPKfPfS1_S1_jjjjjjmfS0_PKi_param_13
)
{
	.reg .pred 	%p<44>;
	.reg .b32 	%r<257>;
	.reg .b32 	%f<125>;
	.reg .b64 	%rd<92>;

	ld.param.u64 	%rd8, [_Z15gpuYoloLayer_ncPKfPfS1_S1_jjjjjjmfS0_PKi_param_0];
	ld.param.u64 	%rd3, [_Z15gpuYoloLayer_ncPKfPfS1_S1_jjjjjjmfS0_PKi_param_2];
	ld.param.u64 	%rd4, [_Z15gpuYoloLayer_ncPKfPfS1_S1_jjjjjjmfS0_PKi_param_3];
	ld.param.u32 	%r88, [_Z15gpuYoloLayer_ncPKfPfS1_S1_jjjjjjmfS0_PKi_param_4];
	ld.param.u32 	%r89, [_Z15gpuYoloLayer_ncPKfPfS1_S1_jjjjjjmfS0_PKi_param_5];
	ld.param.u32 	%r90, [_Z15gpuYoloLayer_ncPKfPfS1_S1_jjjjjjmfS0_PKi_param_6];
	ld.param.u32 	%r93, [_Z15gpuYoloLayer_ncPKfPfS1_S1_jjjjjjmfS0_PKi_param_7];
	ld.param.u32 	%r92, [_Z15gpuYoloLayer_ncPKfPfS1_S1_jjjjjjmfS0_PKi_param_8];
	ld.param.u32 	%r94, [_Z15gpuYoloLayer_ncPKfPfS1_S1_jjjjjjmfS0_PKi_param_9];
	ld.param.u64 	%rd5, [_Z15gpuYoloLayer_ncPKfPfS1_S1_jjjjjjmfS0_PKi_param_10];
	ld.param.f32 	%f22, [_Z15gpuYoloLayer_ncPKfPfS1_S1_jjjjjjmfS0_PKi_param_11];
	ld.param.u64 	%rd6, [_Z15gpuYoloLayer_ncPKfPfS1_S1_jjjjjjmfS0_PKi_param_12];
	ld.param.u64 	%rd7, [_Z15gpuYoloLayer_ncPKfPfS1_S1_jjjjjjmfS0_PKi_param_13];
	cvta.to.global.u64 	%rd1, %rd8;
	mov.u32 	%r95, %ctaid.x;
	mov.u32 	%r96, %ntid.x;
	mov.u32 	%r97, %tid.x;
	mad.lo.s32 	%r1, %r95, %r96, %r97;
	mov.u32 	%r98, %ctaid.y;
	mov.u32 	%r99, %ntid.y;
	mov.u32 	%r100, %tid.y;
	mad.lo.s32 	%r101, %r98, %r99, %r100;
	mov.u32 	%r102, %ctaid.z;
	mov.u32 	%r103, %ntid.z;
	mov.u32 	%r104, %tid.z;
	mad.lo.s32 	%r3, %r102, %r103, %r104;
	setp.ge.u32 	%p1, %r1, %r90;
	setp.ge.u32 	%p2, %r101, %r93;
	or.pred  	%p3, %p1, %p2;
	setp.ge.u32 	%p4, %r3, %r94;
	or.pred  	%p5, %p3, %p4;
	@%p5 bra 	$L__BB0_16;
	cvta.to.global.u64 	%rd9, %rd7;
	cvta.to.global.u64 	%rd10, %rd6;
	mul.lo.s32 	%r4, %r93, %r90;
	mad.lo.s32 	%r5, %r90, %r101, %r1;
	add.f32 	%f25, %f22, 0fBF800000;
	add.s32 	%r105, %r92, 5;
	mul.lo.s32 	%r6, %r105, %r3;
	mad.lo.s32 	%r106, %r6, %r4, %r5;
	mul.wide.u32 	%rd11, %r106, 4;
	add.s64 	%rd12, %rd1, %rd11;
	ld.global.f32 	%f26, [%rd12];
	mul.f32 	%f27, %f22, %f26;
	fma.rn.f32 	%f28, %f25, 0fBF000000, %f27;
	cvt.rn.f32.u32 	%f29, %r1;
	add.f32 	%f30, %f28, %f29;
	cvt.rn.f32.u32 	%f31, %r88;
	mul.f32 	%f1, %f30, %f31;
	add.s32 	%r107, %r106, %r4;
	mul.wide.u32 	%rd13, %r107, 4;
	add.s64 	%rd14, %rd1, %rd13;
	ld.global.f32 	%f32, [%rd14];
	mul.f32 	%f33, %f22, %f32;
	fma.rn.f32 	%f34, %f25, 0fBF000000, %f33;
	cvt.rn.f32.u32 	%f35, %r101;
	add.f32 	%f36, %f34, %f35;
	cvt.rn.f32.u32 	%f37, %r89;
	mul.f32 	%f2, %f36, %f37;
	add.s32 	%r108, %r107, %r4;
	mul.wide.u32 	%rd15, %r108, 4;
	add.s64 	%rd16, %rd1, %rd15;
	ld.global.f32 	%f38, [%rd16];
	add.f32 	%f39, %f38, %f38;
	lg2.approx.f32 	%f40, %f39;
	add.f32 	%f41, %f40, %f40;
	ex2.approx.f32 	%f42, %f41;
	mul.wide.u32 	%rd17, %r3, 4;
	add.s64 	%rd18, %rd9, %rd17;
	ld.global.u32 	%r109, [%rd18];
	shl.b32 	%r110, %r109, 1;
	mul.wide.s32 	%rd19, %r110, 4;
	add.s64 	%rd20, %rd10, %rd19;
	ld.global.f32 	%f43, [%rd20];
	mul.f32 	%f3, %f42, %f43;
	add.s32 	%r111, %r108, %r4;
	mul.wide.u32 	%rd21, %r111, 4;
	add.s64 	%rd22, %rd1, %rd21;
	ld.global.f32 	%f44, [%rd22];
	add.f32 	%f45, %f44, %f44;
	lg2.approx.f32 	%f46, %f45;
	add.f32 	%f47, %f46, %f46;
	ex2.approx.f32 	%f48, %f47;
	ld.global.f32 	%f49, [%rd20+4];
	mul.f32 	%f4, %f48, %f49;
	add.s32 	%r112, %r111, %r4;
	mul.wide.u32 	%rd23, %r112, 4;
	add.s64 	%rd24, %rd1, %rd23;
	ld.global.f32 	%f5, [%rd24];
	setp.eq.s32 	%p6, %r92, 0;
	mov.f32 	%f124, 0fBF800000;
	mov.f32 	%f122, 0f00000000;
	@%p6 bra 	$L__BB0_15;
	and.b32  	%r7, %r92, 15;
	setp.lt.u32 	%p7, %r92, 16;
	mov.f32 	%f122, 0f00000000;
	mov.b32 	%r256, -1;
	mov.b32 	%r247, 0;
	@%p7 bra 	$L__BB0_5;
	and.b32  	%r247, %r92, -16;
	add.s32 	%r118, %r6, 6;
	mad.lo.s32 	%r119, %r93, %r118, %r101;
	mad.lo.s32 	%r240, %r90, %r119, %r1;
	add.s32 	%r120, %r6, 7;
	mad.lo.s32 	%r121, %r93, %r120, %r101;
	mad.lo.s32 	%r239, %r90, %r121, %r1;
	add.s32 	%r122, %r6, 8;
	mad.lo.s32 	%r123, %r93, %r122, %r101;
	mad.lo.s32 	%r238, %r90, %r123, %r1;
	add.s32 	%r124, %r6, 9;
	mad.lo.s32 	%r125, %r93, %r124, %r101;
	mad.lo.s32 	%r237, %r90, %r125, %r1;
	add.s32 	%r126, %r6, 10;
	mad.lo.s32 	%r127, %r93, %r126, %r101;
	mad.lo.s32 	%r236, %r90, %r127, %r1;
	add.s32 	%r128, %r6, 11;
	mad.lo.s32 	%r129, %r93, %r128, %r101;
	mad.lo.s32 	%r235, %r90, %r129, %r1;
	add.s32 	%r130, %r6, 12;
	mad.lo.s32 	%r131, %r93, %r130, %r101;
	mad.lo.s32 	%r234, %r90, %r131, %r1;
	add.s32 	%r132, %r6, 13;
	mad.lo.s32 	%r133, %r93, %r132, %r101;
	mad.lo.s32 	%r233, %r90, %r133, %r1;
	add.s32 	%r134, %r6, 14;
	mad.lo.s32 	%r135, %r93, %r134, %r101;
	mad.lo.s32 	%r232, %r90, %r135, %r1;
	add.s32 	%r136, %r6, 15;
	mad.lo.s32 	%r137, %r93, %r136, %r101;
	mad.lo.s32 	%r231, %r90, %r137, %r1;
	add.s32 	%r138, %r6, 16;
	mad.lo.s32 	%r139, %r93, %r138, %r101;
	mad.lo.s32 	%r230, %r90, %r139, %r1;
	add.s32 	%r140, %r6, 17;
	mad.lo.s32 	%r141, %r93, %r140, %r101;
	mad.lo.s32 	%r229, %r90, %r141, %r1;
	add.s32 	%r142, %r6, 18;
	mad.lo.s32 	%r143, %r93, %r142, %r101;
	mad.lo.s32 	%r228, %r90, %r143, %r1;
	add.s32 	%r144, %r6, 19;
	mad.lo.s32 	%r145, %r93, %r144, %r101;
	mad.lo.s32 	%r227, %r90, %r145, %r1;
	add.s32 	%r146, %r6, 20;
	mad.lo.s32 	%r147, %r93, %r146, %r101;
	mad.lo.s32 	%r226, %r90, %r147, %r1;
	add.s32 	%r148, %r6, 5;
	mad.lo.s32 	%r149, %r93, %r148, %r101;
	mad.lo.s32 	%r225, %r90, %r149, %r1;
	mov.f32 	%f122, 0f00000000;
	mov.b32 	%r256, -1;
	mov.b32 	%r241, 0;
$L__BB0_4:
	.pragma "nounroll";
	mul.wide.u32 	%rd25, %r225, 4;
	add.s64 	%rd26, %rd1, %rd25;
	ld.global.f32 	%f53, [%rd26];
	setp.gt.f32 	%p8, %f53, %f122;
	selp.f32 	%f54, %f53, %f122, %p8;
	selp.b32 	%r150, %r241, %r256, %p8;
	mul.wide.u32 	%rd27, %r240, 4;
	add.s64 	%rd28, %rd1, %rd27;
	ld.global.f32 	%f55, [%rd28];
	setp.gt.f32 	%p9, %f55, %f54;
	selp.f32 	%f56, %f55, %f54, %p9;
	add.s32 	%r151, %r241, 1;
	selp.b32 	%r152, %r151, %r150, %p9;
	mul.wide.u32 	%rd29, %r239, 4;
	add.s64 	%rd30, %rd1, %rd29;
	ld.global.f32 	%f57, [%rd30];
	setp.gt.f32 	%p10, %f57, %f56;
	selp.f32 	%f58, %f57, %f56, %p10;
	add.s32 	%r153, %r241, 2;
	selp.b32 	%r154, %r153, %r152, %p10;
	mul.wide.u32 	%rd31, %r238, 4;
	add.s64 	%rd32, %rd1, %rd31;
	ld.global.f32 	%f59, [%rd32];
	setp.gt.f32 	%p11, %f59, %f58;
	selp.f32 	%f60, %f59, %f58, %p11;
	add.s32 	%r155, %r241, 3;
	selp.b32 	%r156, %r155, %r154, %p11;
	mul.wide.u32 	%rd33, %r237, 4;
	add.s64 	%rd34, %rd1, %rd33;
	ld.global.f32 	%f61, [%rd34];
	setp.gt.f32 	%p12, %f61, %f60;
	selp.f32 	%f62, %f61, %f60, %p12;
	add.s32 	%r157, %r241, 4;
	selp.b32 	%r158, %r157, %r156, %p12;
	mul.wide.u32 	%rd35, %r236, 4;
	add.s64 	%rd36, %rd1, %rd35;
	ld.global.f32 	%f63, [%rd36];
	setp.gt.f32 	%p13, %f63, %f62;
	selp.f32 	%f64, %f63, %f62, %p13;
	add.s32 	%r159, %r241, 5;
	selp.b32 	%r160, %r159, %r158, %p13;
	mul.wide.u32 	%rd37, %r235, 4;
	add.s64 	%rd38, %rd1, %rd37;
	ld.global.f32 	%f65, [%rd38];
	setp.gt.f32 	%p14, %f65, %f64;
	selp.f32 	%f66, %f65, %f64, %p14;
	add.s32 	%r161, %r241, 6;
	selp.b32 	%r162, %r161, %r160, %p14;
	mul.wide.u32 	%rd39, %r234, 4;
	add.s64 	%rd40, %rd1, %rd39;
	ld.global.f32 	%f67, [%rd40];
	setp.gt.f32 	%p15, %f67, %f66;
	selp.f32 	%f68, %f67, %f66, %p15;
	add.s32 	%r163, %r241, 7;
	selp.b32 	%r164, %r163, %r162, %p15;
	mul.wide.u32 	%rd41, %r233, 4;
	add.s64 	%rd42, %rd1, %rd41;
	ld.global.f32 	%f69, [%rd42];
	setp.gt.f32 	%p16, %f69, %f68;
	selp.f32 	%f70, %f69, %f68, %p16;
	add.s32 	%r165, %r241, 8;
	selp.b32 	%r166, %r165, %r164, %p16;
	mul.wide.u32 	%rd43, %r232, 4;
	add.s64 	%rd44, %rd1, %rd43;
	ld.global.f32 	%f71, [%rd44];
	setp.gt.f32 	%p17, %f71, %f70;
	selp.f32 	%f72, %f71, %f70, %p17;
	add.s32 	%r167, %r241, 9;
	selp.b32 	%r168, %r167, %r166, %p17;
	mul.wide.u32 	%rd45, %r231, 4;
	add.s64 	%rd46, %rd1, %rd45;
	ld.global.f32 	%f73, [%rd46];
	setp.gt.f32 	%p18, %f73, %f72;
	selp.f32 	%f74, %f73, %f72, %p18;
	add.s32 	%r169, %r241, 10;
	selp.b32 	%r170, %r169, %r168, %p18;
	mul.wide.u32 	%rd47, %r230, 4;
	add.s64 	%rd48, %rd1, %rd47;
	ld.global.f32 	%f75, [%rd48];
	setp.gt.f32 	%p19, %f75, %f74;
	selp.f32 	%f76, %f75, %f74, %p19;
	add.s32 	%r171, %r241, 11;
	selp.b32 	%r172, %r171, %r170, %p19;
	mul.wide.u32 	%rd49, %r229, 4;
	add.s64 	%rd50, %rd1, %rd49;
	ld.global.f32 	%f77, [%rd50];
	setp.gt.f32 	%p20, %f77, %f76;
	selp.f32 	%f78, %f77, %f76, %p20;
	add.s32 	%r173, %r241, 12;
	selp.b32 	%r174, %r173, %r172, %p20;
	mul.wide.u32 	%rd51, %r228, 4;
	add.s64 	%rd52, %rd1, %rd51;
	ld.global.f32 	%f79, [%rd52];
	setp.gt.f32 	%p21, %f79, %f78;
	selp.f32 	%f80, %f79, %f78, %p21;
	add.s32 	%r175, %r241, 13;
	selp.b32 	%r176, %r175, %r174, %p21;
	mul.wide.u32 	%rd53, %r227, 4;
	add.s64 	%rd54, %rd1, %rd53;
	ld.global.f32 	%f81, [%rd54];
	setp.gt.f32 	%p22, %f81, %f80;
	selp.f32 	%f82, %f81, %f80, %p22;
	add.s32 	%r177, %r241, 14;
	selp.b32 	%r178, %r177, %r176, %p22;
	mul.wide.u32 	%rd55, %r226, 4;
	add.s64 	%rd56, %rd1, %rd55;
	ld.global.f32 	%f83, [%rd56];
	setp.gt.f32 	%p23, %f83, %f82;
	selp.f32 	%f122, %f83, %f82, %p23;
	add.s32 	%r179, %r241, 15;
	selp.b32 	%r256, %r179, %r178, %p23;
	shl.b32 	%r180, %r4, 4;
	add.s32 	%r240, %r240, %r180;
	add.s32 	%r239, %r239, %r180;
	add.s32 	%r238, %r238, %r180;
	add.s32 	%r237, %r237, %r180;
	add.s32 	%r236, %r236, %r180;
	add.s32 	%r235, %r235, %r180;
	add.s32 	%r234, %r234, %r180;
	add.s32 	%r233, %r233, %r180;
	add.s32 	%r232, %r232, %r180;
	add.s32 	%r231, %r231, %r180;
	add.s32 	%r230, %r230, %r180;
	add.s32 	%r229, %r229, %r180;
	add.s32 	%r228, %r228, %r180;
	add.s32 	%r227, %r227, %r180;
	add.s32 	%r226, %r226, %r180;
	add.s32 	%r225, %r225, %r180;
	add.s32 	%r241, %r241, 16;
	setp.ne.s32 	%p24, %r241, %r247;
	@%p24 bra 	$L__BB0_4;
$L__BB0_5:
	setp.eq.s32 	%p25, %r7, 0;
	@%p25 bra 	$L__BB0_14;
	add.s32 	%r64, %r6, 5;
	and.b32  	%r65, %r92, 7;
	setp.lt.u32 	%p26, %r7, 8;
	@%p26 bra 	$L__BB0_8;
	add.s32 	%r182, %r64, %r247;
	mad.lo.s32 	%r183, %r182, %r4, %r5;
	mul.wide.u32 	%rd57, %r183, 4;
	add.s64 	%rd58, %rd1, %rd57;
	ld.global.f32 	%f85, [%rd58];
	setp.gt.f32 	%p27, %f85, %f122;
	selp.f32 	%f86, %f85, %f122, %p27;
	selp.b32 	%r184, %r247, %r256, %p27;
	add.s32 	%r185, %r247, 1;
	add.s32 	%r186, %r183, %r4;
	mul.wide.u32 	%rd59, %r186, 4;
	add.s64 	%rd60, %rd1, %rd59;
	ld.global.f32 	%f87, [%rd60];
	setp.gt.f32 	%p28, %f87, %f86;
	selp.f32 	%f88, %f87, %f86, %p28;
	selp.b32 	%r187, %r185, %r184, %p28;
	add.s32 	%r188, %r247, 2;
	add.s32 	%r189, %r186, %r4;
	mul.wide.u32 	%rd61, %r189, 4;
	add.s64 	%rd62, %rd1, %rd61;
	ld.global.f32 	%f89, [%rd62];
	setp.gt.f32 	%p29, %f89, %f88;
	selp.f32 	%f90, %f89, %f88, %p29;
	selp.b32 	%r190, %r188, %r187, %p29;
	add.s32 	%r191, %r247, 3;
	add.s32 	%r192, %r189, %r4;
	mul.wide.u32 	%rd63, %r192, 4;
	add.s64 	%rd64, %rd1, %rd63;
	ld.global.f32 	%f91, [%rd64];
	setp.gt.f32 	%p30, %f91, %f90;
	selp.f32 	%f92, %f91, %f90, %p30;
	selp.b32 	%r193, %r191, %r190, %p30;
	add.s32 	%r194, %r247, 4;
	add.s32 	%r195, %r192, %r4;
	mul.wide.u32 	%rd65, %r195, 4;
	add.s64 	%rd66, %rd1, %rd65;
	ld.global.f32 	%f93, [%rd66];
	setp.gt.f32 	%p31, %f93, %f92;
	selp.f32 	%f94, %f93, %f92, %p31;
	selp.b32 	%r196, %r194, %r193, %p31;
	add.s32 	%r197, %r247, 5;
	add.s32 	%r198, %r195, %r4;
	mul.wide.u32 	%rd67, %r198, 4;
	add.s64 	%rd68, %rd1, %rd67;
	ld.global.f32 	%f95, [%rd68];
	setp.gt.f32 	%p32, %f95, %f94;
	selp.f32 	%f96, %f95, %f94, %p32;
	selp.b32 	%r199, %r197, %r196, %p32;
	add.s32 	%r200, %r247, 6;
	add.s32 	%r201, %r198, %r4;
	mul.wide.u32 	%rd69, %r201, 4;
	add.s64 	%rd70, %rd1, %rd69;
	ld.global.f32 	%f97, [%rd70];
	setp.gt.f32 	%p33, %f97, %f96;
	selp.f32 	%f98, %f97, %f96, %p33;
	selp.b32 	%r202, %r200, %r199, %p33;
	add.s32 	%r203, %r247, 7;
	add.s32 	%r204, %r201, %r4;
	mul.wide.u32 	%rd71, %r204, 4;
	add.s64 	%rd72, %rd1, %rd71;
	ld.global.f32 	%f99, [%rd72];
	setp.gt.f32 	%p34, %f99, %f98;
	selp.f32 	%f122, %f99, %f98, %p34;
	selp.b32 	%r256, %r203, %r202, %p34;
	add.s32 	%r247, %r247, 8;
$L__BB0_8:
	setp.eq.s32 	%p35, %r65, 0;
	@%p35 bra 	$L__BB0_14;
	and.b32  	%r71, %r92, 3;
	setp.lt.u32 	%p36, %r65, 4;
	@%p36 bra 	$L__BB0_11;
	add.s32 	%r206, %r64, %r247;
	mad.lo.s32 	%r207, %r206, %r4, %r5;
	mul.wide.u32 	%rd73, %r207, 4;
	add.s64 	%rd74, %rd1, %rd73;
	ld.global.f32 	%f101, [%rd74];
	setp.gt.f32 	%p37, %f101, %f122;
	selp.f32 	%f102, %f101, %f122, %p37;
	selp.b32 	%r208, %r247, %r256, %p37;
	add.s32 	%r209, %r247, 1;
	add.s32 	%r210, %r207, %r4;
	mul.wide.u32 	%rd75, %r210, 4;
	add.s64 	%rd76, %rd1, %rd75;
	ld.global.f32 	%f103, [%rd76];
	setp.gt.f32 	%p38, %f103, %f102;
	selp.f32 	%f104, %f103, %f102, %p38;
	selp.b32 	%r211, %r209, %r208, %p38;
	add.s32 	%r212, %r247, 2;
	add.s32 	%r213, %r210, %r4;
	mul.wide.u32 	%rd77, %r213, 4;
	add.s64 	%rd78, %rd1, %rd77;
	ld.global.f32 	%f105, [%rd78];
	setp.gt.f32 	%p39, %f105, %f104;
	selp.f32 	%f106, %f105, %f104, %p39;
	selp.b32 	%r214, %r212, %r211, %p39;
	add.s32 	%r215, %r247, 3;
	add.s32 	%r216, %r213, %r4;
	mul.wide.u32 	%rd79, %r216, 4;
	add.s64 	%rd80, %rd1, %rd79;
	ld.global.f32 	%f107, [%rd80];
	setp.gt.f32 	%p40, %f107, %f106;
	selp.f32 	%f122, %f107, %f106, %p40;
	selp.b32 	%r256, %r215, %r214, %p40;
	add.s32 	%r247, %r247, 4;
$L__BB0_11:
	setp.eq.s32 	%p41, %r71, 0;
	@%p41 bra 	$L__BB0_14;
	add.s32 	%r217, %r247, %r6;
	add.s32 	%r218, %r217, 5;
	mad.lo.s32 	%r219, %r93, %r218, %r101;
	mad.lo.s32 	%r253, %r90, %r219, %r1;
	neg.s32 	%r252, %r71;
$L__BB0_13:
	.pragma "nounroll";
	mul.wide.u32 	%rd81, %r253, 4;
	add.s64 	%rd82, %rd1, %rd81;
	ld.global.f32 	%f108, [%rd82];
	setp.gt.f32 	%p42, %f108, %f122;
	selp.f32 	%f122, %f108, %f122, %p42;
	selp.b32 	%r256, %r247, %r256, %p42;
	add.s32 	%r247, %r247, 1;
	add.s32 	%r253, %r253, %r4;
	add.s32 	%r252, %r252, 1;
	setp.ne.s32 	%p43, %r252, 0;
	@%p43 bra 	$L__BB0_13;
$L__BB0_14:
	cvt.rn.f32.s32 	%f124, %r256;
$L__BB0_15:
	ld.param.u64 	%rd91, [_Z15gpuYoloLayer_ncPKfPfS1_S1_jjjjjjmfS0_PKi_param_1];
	cvt.u32.u64 	%r220, %rd5;
	mad.lo.s32 	%r221, %r90, %r3, %r101;
	mad.lo.s32 	%r222, %r221, %r93, %r1;
	add.s32 	%r223, %r222, %r220;
	shl.b32 	%r224, %r223, 2;
	cvta.to.global.u64 	%rd83, %rd91;
	mul.wide.s32 	%rd84, %r224, 4;
	add.s64 	%rd85, %rd83, %rd84;
	cvt.rn.f32.u32 	%f109, %r90;
	div.rn.f32 	%f110, %f1, %f109;
	st.global.f32 	[%rd85], %f110;
	cvt.rn.f32.u32 	%f111, %r93;
	div.rn.f32 	%f112, %f2, %f111;
	st.global.f32 	[%rd85+4], %f112;
	st.global.f32 	[%rd85+8], %f3;
	st.global.f32 	[%rd85+12], %f4;
	mul.f32 	%f113, %f5, %f122;
	cvta.to.global.u64 	%rd86, %rd3;
	mul.wide.s32 	%rd87, %r223, 4;
	add.s64 	%rd88, %rd86, %rd87;
	st.global.f32 	[%rd88], %f113;
	cvta.to.global.u64 	%rd89, %rd4;
	add.s64 	%rd90, %rd89, %rd87;
	st.global.f32 	[%rd90], %f124;
$L__BB0_16:
	ret;

}


// ===== COMPILED SASS (sm_100) =====

	.target	sm_100

	.elftype	@"ET_EXEC"


//--------------------- .note.nv.tkinfo           --------------------------
	.section	.note.nv.tkinfo,"",@"SHT_NOTE"
	.sectionflags	@"SHF_NOTE_NV_TKINFO"
	.tkinfo
        /*0018*/ 	.word	0x00000002
        /*0030*/ 	.string	""
        /*0030*/ 	.string	"ptxas"
        /*0030*/ 	.string	"Cuda compilation tools, release 13.0, V13.0.88"
        /*0030*/ 	.string	"Build cuda_13.0.r13.0/compiler.36424714_0"
        /*0030*/ 	.string	"-arch sm_100 -m 64 "



//--------------------- .note.nv.cuinfo           --------------------------
	.section	.note.nv.cuinfo,"",@"SHT_NOTE"
	.sectionflags	@"SHF_NOTE_NV_CUINFO"
        /*0018*/ 	.short	0x0002
        /*001a*/ 	.short	0x0064
        /*001c*/ 	.short	0x0082
	.zero		2


//--------------------- .nv.info                  --------------------------
	.section	.nv.info,"",@"SHT_CUDA_INFO"
	.align	4


	//----- nvinfo : EIATTR_REGCOUNT
	.align		4
        /*0000*/ 	.byte	0x04, 0x2f
        /*0002*/ 	.short	(.L_1 - .L_0)
	.align		4
.L_0:
        /*0004*/ 	.word	index@(_Z15gpuYoloLayer_ncPKfPfS1_S1_jjjjjjmfS0_PKi)
        /*0008*/ 	.word	0x00000028


	//----- nvinfo : EIATTR_FRAME_SIZE
	.align		4
.L_1:
        /*000c*/ 	.byte	0x04, 0x11
        /*000e*/ 	.short	(.L_3 - .L_2)
	.align		4
.L_2:
        /*0010*/ 	.word	index@($__internal_0_$__cuda_sm3x_div_rn_noftz_f32_slowpath)
        /*0014*/ 	.word	0x00000000


	//----- nvinfo : EIATTR_FRAME_SIZE
	.align		4
.L_3:
        /*0018*/ 	.byte	0x04, 0x11
        /*001a*/ 	.short	(.L_5 - .L_4)
	.align		4
.L_4:
        /*001c*/ 	.word	index@(_Z15gpuYoloLayer_ncPKfPfS1_S1_jjjjjjmfS0_PKi)
        /*0020*/ 	.word	0x00000000


	//----- nvinfo : EIATTR_MIN_STACK_SIZE
	.align		4
.L_5:
        /*0024*/ 	.byte	0x04, 0x12
        /*0026*/ 	.short	(.L_7 - .L_6)
	.align		4
.L_6:
        /*0028*/ 	.word	index@(_Z15gpuYoloLayer_ncPKfPfS1_S1_jjjjjjmfS0_PKi)
        /*002c*/ 	.word	0x00000000
.L_7:


//--------------------- .nv.compat                --------------------------
	.section	.nv.compat,"",@"SHT_CUDA_COMPAT_INFO"
	.align	4
        /*0000*/ 	.byte	0x02, 0x09, 0x00, 0x00, 0x02, 0x02, 0x01, 0x00, 0x02, 0x05, 0x05, 0x00, 0x03, 0x07, 0x01, 0x01
        /*0010*/ 	.byte	0x02, 0x03, 0x00, 0x00, 0x02, 0x06, 0x01, 0x00, 0x04, 0x0b, 0x08, 0x00, 0x01, 0x00, 0x00, 0x00
        /*0020*/ 	.byte	0x00, 0x00, 0x00, 0x00


//--------------------- .nv.info._Z15gpuYoloLayer_ncPKfPfS1_S1_jjjjjjmfS0_PKi --------------------------
	.section	.nv.info._Z15gpuYoloLayer_ncPKfPfS1_S1_jjjjjjmfS0_PKi,"",@"SHT_CUDA_INFO"
	.sectionflags	@""
	.align	4


	//----- nvinfo : EIATTR_CUDA_API_VERSION
	.align		4
        /*0000*/ 	.byte	0x04, 0x37
        /*0002*/ 	.short	(.L_9 - .L_8)
.L_8:
        /*0004*/ 	.word	0x00000082


	//----- nvinfo : EIATTR_KPARAM_INFO
	.align		4
.L_9:
        /*0008*/ 	.byte	0x04, 0x17
        /*000a*/ 	.short	(.L_11 - .L_10)
.L_10:
        /*000c*/ 	.word	0x00000000
        /*0010*/ 	.short	0x000d
        /*0012*/ 	.short	0x0050
        /*0014*/ 	.byte	0x00, 0xf5, 0x21, 0x00


	//----- nvinfo : EIATTR_KPARAM_INFO
	.align		4
.L_11:
        /*0018*/ 	.byte	0x04, 0x17
        /*001a*/ 	.short	(.L_13 - .L_12)
.L_12:
        /*001c*/ 	.word	0x00000000
        /*0020*/ 	.short	0x000c
        /*0022*/ 	.short	0x0048
        /*0024*/ 	.byte	0x00, 0xf5, 0x21, 0x00


	//----- nvinfo : EIATTR_KPARAM_INFO
	.align		4
.L_13:
        /*0028*/ 	.byte	0x04, 0x17
        /*002a*/ 	.short	(.L_15 - .L_14)
.L_14:
        /*002c*/ 	.word	0x00000000
        /*0030*/ 	.short	0x000b
        /*0032*/ 	.short	0x0040
        /*0034*/ 	.byte	0x00, 0xf0, 0x11, 0x00


	//----- nvinfo : EIATTR_KPARAM_INFO
	.align		4
.L_15:
        /*0038*/ 	.byte	0x04, 0x17
        /*003a*/ 	.short	(.L_17 - .L_16)
.L_16:
        /*003c*/ 	.word	0x00000000
        /*0040*/ 	.short	0x000a
        /*0042*/ 	.short	0x0038
        /*0044*/ 	.byte	0x00, 0xf0, 0x21, 0x00


	//----- nvinfo : EIATTR_KPARAM_INFO
	.align		4
.L_17:
        /*0048*/ 	.byte	0x04, 0x17
        /*004a*/ 	.short	(.L_19 - .L_18)
.L_18:
        /*004c*/ 	.word	0x00000000
        /*0050*/ 	.short	0x0009
        /*0052*/ 	.short	0x0034
        /*0054*/ 	.byte	0x00, 0xf0, 0x11, 0x00


	//----- nvinfo : EIATTR_KPARAM_INFO
	.align		4
.L_19:
        /*0058*/ 	.byte	0x04, 0x17
        /*005a*/ 	.short	(.L_21 - .L_20)
.L_20:
        /*005c*/ 	.word	0x00000000
        /*0060*/ 	.short	0x0008
        /*0062*/ 	.short	0x0030
        /*0064*/ 	.byte	0x00, 0xf0, 0x11, 0x00


	//----- nvinfo : EIATTR_KPARAM_INFO
	.align		4
.L_21:
        /*0068*/ 	.byte	0x04, 0x17
        /*006a*/ 	.short	(.L_23 - .L_22)
.L_22:
        /*006c*/ 	.word	0x00000000
        /*0070*/ 	.short	0x0007
        /*0072*/ 	.short	0x002c
        /*0074*/ 	.byte	0x00, 0xf0, 0x11, 0x00


	//----- nvinfo : EIATTR_KPARAM_INFO
	.align		4
.L_23:
        /*0078*/ 	.byte	0x04, 0x17
        /*007a*/ 	.short	(.L_25 - .L_24)
.L_24:
        /*007c*/ 	.word	0x00000000
        /*0080*/ 	.short	0x0006
        /*0082*/ 	.short	0x0028
        /*0084*/ 	.byte	0x00, 0xf0, 0x11, 0x00


	//----- nvinfo : EIATTR_KPARAM_INFO
	.align		4
.L_25:
        /*0088*/ 	.byte	0x04, 0x17
        /*008a*/ 	.short	(.L_27 - .L_26)
.L_26:
        /*008c*/ 	.word	0x00000000
        /*0090*/ 	.short	0x0005
        /*0092*/ 	.short	0x0024
        /*0094*/ 	.byte	0x00, 0xf0, 0x11, 0x00


	//----- nvinfo : EIATTR_KPARAM_INFO
	.align		4
.L_27:
        /*0098*/ 	.byte	0x04, 0x17
        /*009a*/ 	.short	(.L_29 - .L_28)
.L_28:
        /*009c*/ 	.word	0x00000000
        /*00a0*/ 	.short	0x0004
        /*00a2*/ 	.short	0x0020
        /*00a4*/ 	.byte	0x00, 0xf0, 0x11, 0x00


	//----- nvinfo : EIATTR_KPARAM_INFO
	.align		4
.L_29:
        /*00a8*/ 	.byte	0x04, 0x17
        /*00aa*/ 	.short	(.L_31 - .L_30)
.L_30:
        /*00ac*/ 	.word	0x00000000
        /*00b0*/ 	.short	0x0003
        /*00b2*/ 	.short	0x0018
        /*00b4*/ 	.byte	0x00, 0xf5, 0x21, 0x00


	//----- nvinfo : EIATTR_KPARAM_INFO
	.align		4
.L_31:
        /*00b8*/ 	.byte	0x04, 0x17
        /*00ba*/ 	.short	(.L_33 - .L_32)
.L_32:
        /*00bc*/ 	.word	0x00000000
        /*00c0*/ 	.short	0x0002
        /*00c2*/ 	.short	0x0010
        /*00c4*/ 	.byte	0x00, 0xf5, 0x21, 0x00


	//----- nvinfo : EIATTR_KPARAM_INFO
	.align		4
.L_33:
        /*00c8*/ 	.byte	0x04, 0x17
        /*00ca*/ 	.short	(.L_35 - .L_34)
.L_34:
        /*00cc*/ 	.word	0x00000000
        /*00d0*/ 	.short	0x0001
        /*00d2*/ 	.short	0x0008
        /*00d4*/ 	.byte	0x00, 0xf5, 0x21, 0x00


	//----- nvinfo : EIATTR_KPARAM_INFO
	.align		4
.L_35:
        /*00d8*/ 	.byte	0x04, 0x17
        /*00da*/ 	.short	(.L_37 - .L_36)
.L_36:
        /*00dc*/ 	.word	0x00000000
        /*00e0*/ 	.short	0x0000
        /*00e2*/ 	.short	0x0000
        /*00e4*/ 	.byte	0x00, 0xf5, 0x21, 0x00


	//----- nvinfo : EIATTR_SPARSE_MMA_MASK
	.align		4
.L_37:
        /*00e8*/ 	.byte	0x03, 0x50
        /*00ea*/ 	.short	0x0000


	//----- nvinfo : EIATTR_MAXREG_COUNT
	.align		4
        /*00ec*/ 	.byte	0x03, 0x1b
        /*00ee*/ 	.short	0x00ff


	//----- nvinfo : EIATTR_MERCURY_ISA_VERSION
	.align		4
        /*00f0*/ 	.byte	0x03, 0x5f
        /*00f2*/ 	.short	0x0101


	//----- nvinfo : EIATTR_VRC_CTA_INIT_COUNT
	.align		4
        /*00f4*/ 	.byte	0x02, 0x4a
	.zero		1
	.zero		1


	//----- nvinfo : EIATTR_EXIT_INSTR_OFFSETS
	.align		4
        /*00f8*/ 	.byte	0x04, 0x1c
        /*00fa*/ 	.short	(.L_39 - .L_38)


	//   ....[0]....
.L_38:
        /*00fc*/ 	.word	0x00000120


	//   ....[1]....
        /*0100*/ 	.word	0x00001990


	//----- nvinfo : EIATTR_CRS_STACK_SIZE
	.align		4
.L_39:
        /*0104*/ 	.byte	0x04, 0x1e
        /*0106*/ 	.short	(.L_41 - .L_40)
.L_40:
        /*0108*/ 	.word	0x00000000


	//----- nvinfo : EIATTR_CBANK_PARAM_SIZE
	.align		4
.L_41:
        /*010c*/ 	.byte	0x03, 0x19
        /*010e*/ 	.short	0x0058


	//----- nvinfo : EIATTR_PARAM_CBANK
	.align		4
        /*0110*/ 	.byte	0x04, 0x0a
        /*0112*/ 	.short	(.L_43 - .L_42)
	.align		4
.L_42:
        /*0114*/ 	.word	index@(.nv.constant0._Z15gpuYoloLayer_ncPKfPfS1_S1_jjjjjjmfS0_PKi)
        /*0118*/ 	.short	0x0380
        /*011a*/ 	.short	0x0058


	//----- nvinfo : EIATTR_SW_WAR
	.align		4
.L_43:
        /*011c*/ 	.byte	0x04, 0x36
        /*011e*/ 	.short	(.L_45 - .L_44)
.L_44:
        /*0120*/ 	.word	0x00000008
.L_45:


//--------------------- .nv.callgraph             --------------------------
	.section	.nv.callgraph,"",@"SHT_CUDA_CALLGRAPH"
	.align	4
	.sectionentsize	8
	.align		4
        /*0000*/ 	.word	0x00000000
	.align		4
        /*0004*/ 	.word	0xffffffff
	.align		4
        /*0008*/ 	.word	0x00000000
	.align		4
        /*000c*/ 	.word	0xfffffffe
	.align		4
        /*0010*/ 	.word	0x00000000
	.align		4
        /*0014*/ 	.word	0xfffffffd
	.align		4
        /*0018*/ 	.word	0x00000000
	.align		4
        /*001c*/ 	.word	0xfffffffc


//--------------------- .text._Z15gpuYoloLayer_ncPKfPfS1_S1_jjjjjjmfS0_PKi --------------------------
	.section	.text._Z15gpuYoloLayer_ncPKfPfS1_S1_jjjjjjmfS0_PKi,"ax",@progbits
	.align	128
        .global         _Z15gpuYoloLayer_ncPKfPfS1_S1_jjjjjjmfS0_PKi
        .type           _Z15gpuYoloLayer_ncPKfPfS1_S1_jjjjjjmfS0_PKi,@function
        .size           _Z15gpuYoloLayer_ncPKfPfS1_S1_jjjjjjmfS0_PKi,(.L_x_23 - _Z15gpuYoloLayer_ncPKfPfS1_S1_jjjjjjmfS0_PKi)
        .other          _Z15gpuYoloLayer_ncPKfPfS1_S1_jjjjjjmfS0_PKi,@"STO_CUDA_ENTRY STV_DEFAULT"
_Z15gpuYoloLayer_ncPKfPfS1_S1_jjjjjjmfS0_PKi:
.text._Z15gpuYoloLayer_ncPKfPfS1_S1_jjjjjjmfS0_PKi:
[----:B------:R-:W-:Y:S01]  /*0000*/  LDC R1, c[0x0][0x37c] ;  /* 0x0000df00ff017b82 */ /* 0x000fe20000000800 */
[----:B------:R-:W0:Y:S07]  /*0010*/  S2R R0, SR_TID.Y ;  /* 0x0000000000007919 */ /* 0x000e2e0000002200 */
[----:B------:R-:W1:Y:S01]  /*0020*/  LDC R4, c[0x0][0x360] ;  /* 0x0000d800ff047b82 */ /* 0x000e620000000800 */
[----:B------:R-:W2:Y:S01]  /*0030*/  LDCU.64 UR10, c[0x0][0x3a8] ;  /* 0x00007500ff0a77ac */ /* 0x000ea20008000a00 */
[----:B------:R-:W1:Y:S01]  /*0040*/  S2R R5, SR_TID.X ;  /* 0x0000000000057919 */ /* 0x000e620000002100 */
[----:B------:R-:W3:Y:S01]  /*0050*/  LDCU UR7, c[0x0][0x3b4] ;  /* 0x00007680ff0777ac */ /* 0x000ee20008000800 */
[----:B------:R-:W4:Y:S04]  /*0060*/  S2R R7, SR_TID.Z ;  /* 0x0000000000077919 */ /* 0x000f280000002300 */
[----:B------:R-:W0:Y:S08]  /*0070*/  S2UR UR5, SR_CTAID.Y ;  /* 0x00000000000579c3 */ /* 0x000e300000002600 */
[----:B------:R-:W0:Y:S08]  /*0080*/  LDC R3, c[0x0][0x364] ;  /* 0x0000d900ff037b82 */ /* 0x000e300000000800 */
[----:B------:R-:W1:Y:S08]  /*0090*/  S2UR UR4, SR_CTAID.X ;  /* 0x00000000000479c3 */ /* 0x000e700000002500 */
[----:B------:R-:W4:Y:S08]  /*00a0*/  S2UR UR6, SR_CTAID.Z ;  /* 0x00000000000679c3 */ /* 0x000f300000002700 */
[----:B------:R-:W4:Y:S01]  /*00b0*/  LDC R6, c[0x0][0x368] ;  /* 0x0000da00ff067b82 */ /* 0x000f220000000800 */
[----:B0-----:R-:W-:-:S05]  /*00c0*/  IMAD R3, R3, UR5, R0 ;  /* 0x0000000503037c24 */ /* 0x001fca000f8e0200 */
[----:B--2---:R-:W-:Y:S01]  /*00d0*/  ISETP.GE.U32.AND P0, PT, R3, UR11, PT ;  /* 0x0000000b03007c0c */ /* 0x004fe2000bf06070 */
[----:B-1----:R-:W-:-:S05]  /*00e0*/  IMAD R4, R4, UR4, R5 ;  /* 0x0000000404047c24 */ /* 0x002fca000f8e0205 */
[----:B------:R-:W-:Y:S01]  /*00f0*/  ISETP.GE.U32.OR P0, PT, R4, UR10, P0 ;  /* 0x0000000a04007c0c */ /* 0x000fe20008706470 */
[----:B----4-:R-:W-:-:S05]  /*0100*/  IMAD R6, R6, UR6, R7 ;  /* 0x0000000606067c24 */ /* 0x010fca000f8e0207 */
[----:B---3--:R-:W-:-:S13]  /*0110*/  ISETP.GE.U32.OR P0, PT, R6, UR7, P0 ;  /* 0x0000000706007c0c */ /* 0x008fda0008706470 */
[----:B------:R-:W-:Y:S05]  /*0120*/  @P0 EXIT ;  /* 0x000000000000094d */ /* 0x000fea0003800000 */
[----:B------:R-:W0:Y:S01]  /*0130*/  LDC.64 R12, c[0x0][0x3d0] ;  /* 0x0000f400ff0c7b82 */ /* 0x000e220000000a00 */
[----:B------:R-:W1:Y:S01]  /*0140*/  LDCU.64 UR8, c[0x0][0x358] ;  /* 0x00006b00ff0877ac */ /* 0x000e620008000a00 */
[----:B------:R-:W2:Y:S01]  /*0150*/  LDCU UR4, c[0x0][0x3b0] ;  /* 0x00007600ff0477ac */ /* 0x000ea20008000800 */
[----:B------:R-:W-:-:S05]  /*0160*/  IMAD R5, R3, UR10, R4 ;  /* 0x0000000a03057c24 */ /* 0x000fca000f8e0204 */
[----:B------:R-:W3:Y:S01]  /*0170*/  LDC.64 R18, c[0x0][0x380] ;  /* 0x0000e000ff127b82 */ /* 0x000ee20000000a00 */
[----:B------:R-:W-:Y:S01]  /*0180*/  UIMAD UR6, UR11, UR10, URZ ;  /* 0x0000000a0b0672a4 */ /* 0x000fe2000f8e02ff */
[----:B------:R-:W4:Y:S06]  /*0190*/  LDCU.64 UR12, c[0x0][0x3a0] ;  /* 0x00007400ff0c77ac */ /* 0x000f2c0008000a00 */
[----:B------:R-:W4:Y:S01]  /*01a0*/  LDC.64 R16, c[0x0][0x3c8] ;  /* 0x0000f200ff107b82 */ /* 0x000f220000000a00 */
[----:B0-----:R-:W-:-:S05]  /*01b0*/  IMAD.WIDE.U32 R12, R6, 0x4, R12 ;  /* 0x00000004060c7825 */ /* 0x001fca00078e000c */
[----:B-1----:R0:W4:Y:S01]  /*01c0*/  LDG.E R0, desc[UR8][R12.64] ;  /* 0x000000080c007981 */ /* 0x002122000c1e1900 */
[----:B--2---:R-:W-:-:S06]  /*01d0*/  UIADD3 UR5, UPT, UPT, UR4, 0x5, URZ ;  /* 0x0000000504057890 */ /* 0x004fcc000fffe0ff */
[----:B------:R-:W-:-:S04]  /*01e0*/  IMAD R10, R6, UR5, RZ ;  /* 0x00000005060a7c24 */ /* 0x000fc8000f8e02ff */
[----:B------:R-:W-:-:S05]  /*01f0*/  IMAD R5, R10, UR6, R5 ;  /* 0x000000060a057c24 */ /* 0x000fca000f8e0205 */
[----:B------:R-:W-:-:S05]  /*0200*/  IADD3 R15, PT, PT, R5, UR6, RZ ;  /* 0x00000006050f7c10 */ /* 0x000fca000fffe0ff */
[----:B------:R-:W-:-:S04]  /*0210*/  VIADD R7, R15, UR6 ;  /* 0x000000060f077c36 */ /* 0x000fc80008000000 */
[C---:B---3--:R-:W-:Y:S01]  /*0220*/  IMAD.WIDE.U32 R8, R7.reuse, 0x4, R18 ;  /* 0x0000000407087825 */ /* 0x048fe200078e0012 */
[----:B------:R-:W-:-:S05]  /*0230*/  IADD3 R11, PT, PT, R7, UR6, RZ ;  /* 0x00000006070b7c10 */ /* 0x000fca000fffe0ff */
[--C-:B------:R-:W-:Y:S01]  /*0240*/  IMAD.WIDE.U32 R20, R11, 0x4, R18.reuse ;  /* 0x000000040b147825 */ /* 0x100fe200078e0012 */
[----:B------:R-:W2:Y:S04]  /*0250*/  LDG.E R9, desc[UR8][R8.64] ;  /* 0x0000000808097981 */ /* 0x000ea8000c1e1900 */
[----:B------:R1:W3:Y:S01]  /*0260*/  LDG.E R2, desc[UR8][R20.64] ;  /* 0x0000000814027981 */ /* 0x0002e2000c1e1900 */
[----:B0-----:R-:W-:-:S04]  /*0270*/  IMAD.WIDE.U32 R12, R5, 0x4, R18 ;  /* 0x00000004050c7825 */ /* 0x001fc800078e0012 */
[----:B------:R-:W-:Y:S02]  /*0280*/  IMAD.WIDE.U32 R14, R15, 0x4, R18 ;  /* 0x000000040f0e7825 */ /* 0x000fe400078e0012 */
[----:B------:R0:W3:Y:S04]  /*0290*/  LDG.E R12, desc[UR8][R12.64] ;  /* 0x000000080c0c7981 */ /* 0x0000e8000c1e1900 */
[----:B------:R3:W3:Y:S01]  /*02a0*/  LDG.E R14, desc[UR8][R14.64] ;  /* 0x000000080e0e7981 */ /* 0x0006e2000c1e1900 */
[----:B------:R-:W-:-:S05]  /*02b0*/  IADD3 R11, PT, PT, R11, UR6, RZ ;  /* 0x000000060b0b7c10 */ /* 0x000fca000fffe0ff */
[----:B-1----:R-:W-:Y:S01]  /*02c0*/  IMAD.WIDE.U32 R20, R11, 0x4, R18 ;  /* 0x000000040b147825 */ /* 0x002fe200078e0012 */
[----:B0-----:R-:W0:Y:S03]  /*02d0*/  LDC R13, c[0x0][0x3c0] ;  /* 0x0000f000ff0d7b82 */ /* 0x001e260000000800 */
[----:B----4-:R-:W-:-:S04]  /*02e0*/  IMAD.SHL.U32 R5, R0, 0x2, RZ ;  /* 0x0000000200057824 */ /* 0x010fc800078e00ff */
[----:B------:R-:W-:Y:S02]  /*02f0*/  IMAD.WIDE R16, R5, 0x4, R16 ;  /* 0x0000000405107825 */ /* 0x000fe400078e0210 */
[----:B------:R-:W5:Y:S04]  /*0300*/  LDG.E R5, desc[UR8][R20.64] ;  /* 0x0000000814057981 */ /* 0x000f68000c1e1900 */
[----:B------:R-:W4:Y:S04]  /*0310*/  LDG.E R7, desc[UR8][R16.64] ;  /* 0x0000000810077981 */ /* 0x000f28000c1e1900 */
[----:B------:R1:W4:Y:S01]  /*0320*/  LDG.E R8, desc[UR8][R16.64+0x4] ;  /* 0x0000040810087981 */ /* 0x000322000c1e1900 */
[----:B--2---:R-:W-:Y:S01]  /*0330*/  FADD R9, R9, R9 ;  /* 0x0000000909097221 */ /* 0x004fe20000000000 */
[----:B---3--:R-:W-:-:S04]  /*0340*/  FADD R2, R2, R2 ;  /* 0x0000000202027221 */ /* 0x008fc80000000000 */
[----:B------:R-:W-:Y:S02]  /*0350*/  FSETP.GEU.AND P0, PT, |R9|, 1.175494350822287508e-38, PT ;  /* 0x008000000900780b */ /* 0x000fe40003f0e200 */
[----:B------:R-:W-:-:S11]  /*0360*/  FSETP.GEU.AND P1, PT, |R2|, 1.175494350822287508e-38, PT ;  /* 0x008000000200780b */ /* 0x000fd60003f2e200 */
[----:B------:R-:W-:Y:S02]  /*0370*/  @!P0 FMUL R9, R9, 16777216 ;  /* 0x4b80000009098820 */ /* 0x000fe40000400000 */
[----:B------:R-:W-:Y:S02]  /*0380*/  @!P1 FMUL R2, R2, 16777216 ;  /* 0x4b80000002029820 */ /* 0x000fe40000400000 */
[----:B------:R-:W2:Y:S08]  /*0390*/  MUFU.LG2 R0, R9 ;  /* 0x0000000900007308 */ /* 0x000eb00000000c00 */
[----:B------:R-:W3:Y:S01]  /*03a0*/  MUFU.LG2 R11, R2 ;  /* 0x00000002000b7308 */ /* 0x000ee20000000c00 */
[----:B--2---:R-:W-:Y:S01]  /*03b0*/  @!P0 FADD R0, R0, -24 ;  /* 0xc1c0000000008421 */ /* 0x004fe20000000000 */
[----:B---3--:R-:W-:-:S03]  /*03c0*/  @!P1 FADD R11, R11, -24 ;  /* 0xc1c000000b0b9421 */ /* 0x008fc60000000000 */
[----:B------:R-:W-:Y:S01]  /*03d0*/  FADD R15, R0, R0 ;  /* 0x00000000000f7221 */ /* 0x000fe20000000000 */
[----:B-1----:R-:W-:-:S04]  /*03e0*/  FADD R17, R11, R11 ;  /* 0x0000000b0b117221 */ /* 0x002fc80000000000 */
[----:B------:R-:W-:Y:S02]  /*03f0*/  FSETP.GEU.AND P0, PT, R15, -126, PT ;  /* 0xc2fc00000f00780b */ /* 0x000fe40003f0e000 */
[----:B------:R-:W-:-:S11]  /*0400*/  FSETP.GEU.AND P1, PT, R17, -126, PT ;  /* 0xc2fc00001100780b */ /* 0x000fd60003f2e000 */
[----:B------:R-:W-:Y:S02]  /*0410*/  @!P0 FMUL R15, R15, 0.5 ;  /* 0x3f0000000f0f8820 */ /* 0x000fe40000400000 */
[----:B------:R-:W-:Y:S02]  /*0420*/  @!P1 FMUL R17, R17, 0.5 ;  /* 0x3f00000011119820 */ /* 0x000fe40000400000 */
[----:B------:R-:W1:Y:S01]  /*0430*/  MUFU.EX2 R16, R15 ;  /* 0x0000000f00107308 */ /* 0x000e620000000800 */
[----:B0-----:R-:W-:Y:S01]  /*0440*/  FADD R0, R13, -1 ;  /* 0xbf8000000d007421 */ /* 0x001fe20000000000 */
[----:B------:R-:W-:-:S06]  /*0450*/  FMUL R9, R12, R13 ;  /* 0x0000000d0c097220 */ /* 0x000fcc0000400000 */
[----:B------:R-:W0:Y:S01]  /*0460*/  MUFU.EX2 R17, R17 ;  /* 0x0000001100117308 */ /* 0x000e220000000800 */
[----:B------:R-:W-:Y:S01]  /*0470*/  FMUL R11, R14, R13 ;  /* 0x0000000d0e0b7220 */ /* 0x000fe20000400000 */
[----:B------:R-:W-:Y:S01]  /*0480*/  I2FP.F32.U32 R2, R4 ;  /* 0x0000000400027245 */ /* 0x000fe20000201000 */
[C---:B------:R-:W-:Y:S01]  /*0490*/  FFMA R9, R0.reuse, -0.5, R9 ;  /* 0xbf00000000097823 */ /* 0x040fe20000000009 */
[----:B------:R-:W-:Y:S01]  /*04a0*/  UISETP.NE.AND UP0, UPT, UR4, URZ, UPT ;  /* 0x000000ff0400728c */ /* 0x000fe2000bf05270 */
[----:B------:R-:W-:Y:S01]  /*04b0*/  I2FP.F32.U32 R13, R3 ;  /* 0x00000003000d7245 */ /* 0x000fe20000201000 */
[----:B------:R-:W-:Y:S01]  /*04c0*/  FFMA R12, R0, -0.5, R11 ;  /* 0xbf000000000c7823 */ /* 0x000fe2000000000b */
[----:B------:R-:W-:Y:S01]  /*04d0*/  FADD R0, R9, R2 ;  /* 0x0000000209007221 */ /* 0x000fe20000000000 */
[----:B------:R-:W-:Y:S01]  /*04e0*/  I2FP.F32.U32 R9, UR13 ;  /* 0x0000000d00097c45 */ /* 0x000fe20008201000 */
[----:B-1----:R-:W-:Y:S01]  /*04f0*/  @!P0 FMUL R16, R16, R16 ;  /* 0x0000001010108220 */ /* 0x002fe20000400000 */
[----:B------:R-:W-:Y:S01]  /*0500*/  I2FP.F32.U32 R11, UR12 ;  /* 0x0000000c000b7c45 */ /* 0x000fe20008201000 */
[----:B------:R-:W-:Y:S01]  /*0510*/  FADD R2, R12, R13 ;  /* 0x0000000d0c027221 */ /* 0x000fe20000000000 */
[----:B------:R-:W-:-:S02]  /*0520*/  HFMA2 R34, -RZ, RZ, 0, 0 ;  /* 0x00000000ff227431 */ /* 0x000fc400000001ff */
[----:B0-----:R-:W-:Y:S01]  /*0530*/  @!P1 FMUL R17, R17, R17 ;  /* 0x0000001111119220 */ /* 0x001fe20000400000 */
[----:B------:R-:W-:Y:S01]  /*0540*/  FMUL R2, R2, R9 ;  /* 0x0000000902027220 */ /* 0x000fe20000400000 */
[----:B------:R-:W-:Y:S01]  /*0550*/  FMUL R0, R0, R11 ;  /* 0x0000000b00007220 */ /* 0x000fe20000400000 */
[----:B------:R-:W-:Y:S02]  /*0560*/  IMAD.MOV.U32 R9, RZ, RZ, -0x40800000 ;  /* 0xbf800000ff097424 */ /* 0x000fe400078e00ff */
[----:B----4-:R-:W-:Y:S01]  /*0570*/  FMUL R7, R16, R7 ;  /* 0x0000000710077220 */ /* 0x010fe20000400000 */
[----:B------:R-:W-:Y:S01]  /*0580*/  FMUL R8, R17, R8 ;  /* 0x0000000811087220 */ /* 0x000fe20000400000 */
[----:B------:R-:W-:Y:S06]  /*0590*/  BRA.U !UP0, `(.L_x_0) ;  /* 0x0000001108387547 */ /* 0x000fec000b800000 */
[----:B------:R-:W0:Y:S01]  /*05a0*/  LDCU UR5, c[0x0][0x3b0] ;  /* 0x00007600ff0577ac */ /* 0x000e220008000800 */
[----:B------:R-:W-:Y:S01]  /*05b0*/  IMAD.MOV.U32 R34, RZ, RZ, RZ ;  /* 0x000000ffff227224 */ /* 0x000fe200078e00ff */
[----:B------:R-:W-:Y:S01]  /*05c0*/  MOV R9, 0xffffffff ;  /* 0xffffffff00097802 */ /* 0x000fe20000000f00 */
[----:B------:R-:W-:Y:S01]  /*05d0*/  IMAD.MOV.U32 R11, RZ, RZ, RZ ;  /* 0x000000ffff0b7224 */ /* 0x000fe200078e00ff */
[----:B------:R-:W-:Y:S02]  /*05e0*/  UISETP.GE.U32.AND UP0, UPT, UR4, 0x10, UPT ;  /* 0x000000100400788c */ /* 0x000fe4000bf06070 */
[----:B0-----:R-:W-:-:S04]  /*05f0*/  ULOP3.LUT UR12, UR5, 0xf, URZ, 0xc0, !UPT ;  /* 0x0000000f050c7892 */ /* 0x001fc8000f8ec0ff */
[----:B------:R-:W-:-:S03]  /*0600*/  UISETP.NE.AND UP1, UPT, UR12, URZ, UPT ;  /* 0x000000ff0c00728c */ /* 0x000fc6000bf25270 */
[----:B------:R-:W-:Y:S08]  /*0610*/  BRA.U !UP0, `(.L_x_1) ;  /* 0x0000000908707547 */ /* 0x000ff0000b800000 */
[C---:B------:R-:W-:Y:S01]  /*0620*/  VIADD R16, R10.reuse, 0x7 ;  /* 0x000000070a107836 */ /* 0x040fe20000000000 */
[C---:B------:R-:W-:Y:S01]  /*0630*/  IADD3 R17, PT, PT, R10.reuse, 0xa, RZ ;  /* 0x0000000a0a117810 */ /* 0x040fe20007ffe0ff */
        /* <DEDUP_REMOVED lines=13> */
[----:B------:R-:W-:Y:S01]  /*0710*/  IADD3 R20, PT, PT, R10, 0x14, RZ ;  /* 0x000000140a147810 */ /* 0x000fe20007ffe0ff */
[--C-:B------:R-:W-:Y:S01]  /*0720*/  IMAD R13, R16, UR11, R3.reuse ;  /* 0x0000000b100d7c24 */ /* 0x100fe2000f8e0203 */
[----:B------:R-:W-:Y:S01]  /*0730*/  ULOP3.LUT UR4, UR4, 0xfffffff0, URZ, 0xc0, !UPT ;  /* 0xfffffff004047892 */ /* 0x000fe2000f8ec0ff */
[----:B------:R-:W-:-:S02]  /*0740*/  IMAD R16, R17, UR11, R3 ;  /* 0x0000000b11107c24 */ /* 0x000fc4000f8e0203 */
[----:B------:R-:W-:Y:S02]  /*0750*/  HFMA2 R26, -RZ, RZ, 0, 0 ;  /* 0x00000000ff1a7431 */ /* 0x000fe400000001ff */
[--C-:B------:R-:W-:Y:S01]  /*0760*/  IMAD R10, R14, UR11, R3.reuse ;  /* 0x0000000b0e0a7c24 */ /* 0x100fe2000f8e0203 */
[----:B------:R-:W-:Y:S01]  /*0770*/  MOV R34, RZ ;  /* 0x000000ff00227202 */ /* 0x000fe20000000f00 */
[--C-:B------:R-:W-:Y:S02]  /*0780*/  IMAD R17, R21, UR11, R3.reuse ;  /* 0x0000000b15117c24 */ /* 0x100fe4000f8e0203 */
[--C-:B------:R-:W-:Y:S02]  /*0790*/  IMAD R14, R11, UR11, R3.reuse ;  /* 0x0000000b0b0e7c24 */ /* 0x100fe4000f8e0203 */
[--C-:B------:R-:W-:Y:S02]  /*07a0*/  IMAD R15, R15, UR11, R3.reuse ;  /* 0x0000000b0f0f7c24 */ /* 0x100fe4000f8e0203 */
[----:B------:R-:W-:-:S02]  /*07b0*/  IMAD R27, R27, UR11, R3 ;  /* 0x0000000b1b1b7c24 */ /* 0x000fc4000f8e0203 */
[--C-:B------:R-:W-:Y:S02]  /*07c0*/  IMAD R29, R29, UR11, R3.reuse ;  /* 0x0000000b1d1d7c24 */ /* 0x100fe4000f8e0203 */
[--C-:B------:R-:W-:Y:S02]  /*07d0*/  IMAD R31, R36, UR11, R3.reuse ;  /* 0x0000000b241f7c24 */ /* 0x100fe4000f8e0203 */
[--C-:B------:R-:W-:Y:S02]  /*07e0*/  IMAD R33, R32, UR11, R3.reuse ;  /* 0x0000000b20217c24 */ /* 0x100fe4000f8e0203 */
[--C-:B------:R-:W-:Y:S02]  /*07f0*/  IMAD R35, R30, UR11, R3.reuse ;  /* 0x0000000b1e237c24 */ /* 0x100fe4000f8e0203 */
[--C-:B------:R-:W-:Y:S02]  /*0800*/  IMAD R37, R28, UR11, R3.reuse ;  /* 0x0000000b1c257c24 */ /* 0x100fe4000f8e0203 */
[----:B------:R-:W-:-:S02]  /*0810*/  IMAD R12, R12, UR11, R3 ;  /* 0x0000000b0c0c7c24 */ /* 0x000fc4000f8e0203 */
[--C-:B------:R-:W-:Y:S02]  /*0820*/  IMAD R25, R24, UR11, R3.reuse ;  /* 0x0000000b18197c24 */ /* 0x100fe4000f8e0203 */
[--C-:B------:R-:W-:Y:S02]  /*0830*/  IMAD R23, R20, UR11, R3.reuse ;  /* 0x0000000b14177c24 */ /* 0x100fe4000f8e0203 */
[----:B------:R-:W-:Y:S02]  /*0840*/  IMAD R21, R22, UR11, R3 ;  /* 0x0000000b16157c24 */ /* 0x000fe4000f8e0203 */
[----:B------:R-:W-:Y:S02]  /*0850*/  IMAD.MOV.U32 R9, RZ, RZ, -0x1 ;  /* 0xffffffffff097424 */ /* 0x000fe400078e00ff */
[----:B------:R-:W-:Y:S02]  /*0860*/  IMAD.U32 R11, RZ, RZ, UR4 ;  /* 0x00000004ff0b7e24 */ /* 0x000fe4000f8e00ff */
        /* <DEDUP_REMOVED lines=15> */
[----:B------:R-:W-:-:S07]  /*0960*/  IMAD R32, R21, UR10, R4 ;  /* 0x0000000a15207c24 */ /* 0x000fce000f8e0204 */
.L_x_2:
[----:B------:R-:W-:-:S06]  /*0970*/  IMAD.WIDE.U32 R24, R32, 0x4, R18 ;  /* 0x0000000420187825 */ /* 0x000fcc00078e0012 */
[----:B------:R-:W2:Y:S01]  /*0980*/  LDG.E R25, desc[UR8][R24.64] ;  /* 0x0000000818197981 */ /* 0x000ea2000c1e1900 */
[----:B------:R-:W-:-:S05]  /*0990*/  IMAD.WIDE.U32 R20, R10, 0x4, R18 ;  /* 0x000000040a147825 */ /* 0x000fca00078e0012 */
[----:B------:R0:W3:Y:S01]  /*09a0*/  LDG.E R36, desc[UR8][R20.64] ;  /* 0x0000000814247981 */ /* 0x0000e2000c1e1900 */
[----:B------:R-:W-:-:S06]  /*09b0*/  IMAD.WIDE.U32 R22, R13, 0x4, R18 ;  /* 0x000000040d167825 */ /* 0x000fcc00078e0012 */
[----:B------:R-:W4:Y:S01]  /*09c0*/  LDG.E R22, desc[UR8][R22.64] ;  /* 0x0000000816167981 */ /* 0x000f22000c1e1900 */
[----:B0-----:R-:W-:Y:S01]  /*09d0*/  IMAD.WIDE.U32 R20, R14, 0x4, R18 ;  /* 0x000000040e147825 */ /* 0x001fe200078e0012 */
[----:B--2---:R-:W-:-:S04]  /*09e0*/  FSETP.GT.AND P1, PT, R25, R34, PT ;  /* 0x000000221900720b */ /* 0x004fc80003f24000 */
[----:B------:R-:W-:Y:S02]  /*09f0*/  FSEL R25, R25, R34, P1 ;  /* 0x0000002219197208 */ /* 0x000fe40000800000 */
[----:B------:R0:W2:Y:S02]  /*0a00*/  LDG.E R34, desc[UR8][R20.64] ;  /* 0x0000000814227981 */ /* 0x0000a4000c1e1900 */
[----:B---3--:R-:W-:-:S04]  /*0a10*/  FSETP.GT.AND P0, PT, R36, R25, PT ;  /* 0x000000192400720b */ /* 0x008fc80003f04000 */
[----:B------:R-:W-:Y:S01]  /*0a20*/  FSEL R36, R36, R25, P0 ;  /* 0x0000001924247208 */ /* 0x000fe20000000000 */
[----:B------:R-:W-:-:S03]  /*0a30*/  IMAD.WIDE.U32 R24, R15, 0x4, R18 ;  /* 0x000000040f187825 */ /* 0x000fc600078e0012 */
[----:B----4-:R-:W-:-:S03]  /*0a40*/  FSETP.GT.AND P4, PT, R22, R36, PT ;  /* 0x000000241600720b */ /* 0x010fc60003f84000 */
[----:B------:R-:W3:Y:S01]  /*0a50*/  LDG.E R24, desc[UR8][R24.64] ;  /* 0x0000000818187981 */ /* 0x000ee2000c1e1900 */
[----:B------:R-:W-:Y:S01]  /*0a60*/  FSEL R36, R22, R36, P4 ;  /* 0x0000002416247208 */ /* 0x000fe20002000000 */
[----:B------:R-:W-:-:S04]  /*0a70*/  IMAD.WIDE.U32 R22, R16, 0x4, R18 ;  /* 0x0000000410167825 */ /* 0x000fc800078e0012 */
[----:B0-----:R-:W-:Y:S02]  /*0a80*/  IMAD.WIDE.U32 R20, R17, 0x4, R18 ;  /* 0x0000000411147825 */ /* 0x001fe400078e0012 */
[----:B------:R-:W4:Y:S04]  /*0a90*/  LDG.E R22, desc[UR8][R22.64] ;  /* 0x0000000816167981 */ /* 0x000f28000c1e1900 */
[----:B------:R-:W4:Y:S01]  /*0aa0*/  LDG.E R20, desc[UR8][R20.64] ;  /* 0x0000000814147981 */ /* 0x000f22000c1e1900 */
[----:B--2---:R-:W-:-:S04]  /*0ab0*/  FSETP.GT.AND P3, PT, R34, R36, PT ;  /* 0x000000242200720b */ /* 0x004fc80003f64000 */
[----:B------:R-:W-:-:S04]  /*0ac0*/  FSEL R34, R34, R36, P3 ;  /* 0x0000002422227208 */ /* 0x000fc80001800000 */
[----:B---3--:R-:W-:-:S04]  /*0ad0*/  FSETP.GT.AND P6, PT, R24, R34, PT ;  /* 0x000000221800720b */ /* 0x008fc80003fc4000 */
[----:B------:R-:W-:Y:S01]  /*0ae0*/  FSEL R34, R24, R34, P6 ;  /* 0x0000002218227208 */ /* 0x000fe20003000000 */
[----:B------:R-:W-:-:S03]  /*0af0*/  IMAD.WIDE.U32 R24, R27, 0x4, R18 ;  /* 0x000000041b187825 */ /* 0x000fc600078e0012 */
[----:B----4-:R-:W-:-:S03]  /*0b00*/  FSETP.GT.AND P5, PT, R22, R34, PT ;  /* 0x000000221600720b */ /* 0x010fc60003fa4000 */
[----:B------:R-:W2:Y:S01]  /*0b10*/  LDG.E R24, desc[UR8][R24.64] ;  /* 0x0000000818187981 */ /* 0x000ea2000c1e1900 */
[----:B------:R-:W-:Y:S01]  /*0b20*/  FSEL R34, R22, R34, P5 ;  /* 0x0000002216227208 */ /* 0x000fe20002800000 */
[----:B------:R-:W-:-:S03]  /*0b30*/  IMAD.WIDE.U32 R22, R29, 0x4, R18 ;  /* 0x000000041d167825 */ /* 0x000fc600078e0012 */
[----:B------:R-:W-:-:S03]  /*0b40*/  FSETP.GT.AND P2, PT, R20, R34, PT ;  /* 0x000000221400720b */ /* 0x000fc60003f44000 */
[----:B------:R-:W3:Y:S01]  /*0b50*/  LDG.E R22, desc[UR8][R22.64] ;  /* 0x0000000816167981 */ /* 0x000ee2000c1e1900 */
[----:B------:R-:W-:Y:S01]  /*0b60*/  FSEL R34, R20, R34, P2 ;  /* 0x0000002214227208 */ /* 0x000fe20001000000 */
[----:B------:R-:W-:-:S06]  /*0b70*/  IMAD.WIDE.U32 R20, R31, 0x4, R18 ;  /* 0x000000041f147825 */ /* 0x000fcc00078e0012 */
[----:B------:R-:W4:Y:S01]  /*0b80*/  LDG.E R20, desc[UR8][R20.64] ;  /* 0x0000000814147981 */ /* 0x000f22000c1e1900 */
[C---:B------:R-:W-:Y:S02]  /*0b90*/  SEL R9, R26.reuse, R9, P1 ;  /* 0x000000091a097207 */ /* 0x040fe40000800000 */
[C---:B------:R-:W-:Y:S01]  /*0ba0*/  @P0 IADD3 R9, PT, PT, R26.reuse, 0x1, RZ ;  /* 0x000000011a090810 */ /* 0x040fe20007ffe0ff */
[----:B------:R-:W-:Y:S01]  /*0bb0*/  @P4 VIADD R9, R26, 0x2 ;  /* 0x000000021a094836 */ /* 0x000fe20000000000 */
[----:B--2---:R-:W-:-:S04]  /*0bc0*/  FSETP.GT.AND P1, PT, R24, R34, PT ;  /* 0x000000221800720b */ /* 0x004fc80003f24000 */
[----:B------:R-:W-:Y:S01]  /*0bd0*/  FSEL R34, R24, R34, P1 ;  /* 0x0000002218227208 */ /* 0x000fe20000800000 */
[----:B------:R-:W-:-:S03]  /*0be0*/  IMAD.WIDE.U32 R24, R33, 0x4, R18 ;  /* 0x0000000421187825 */ /* 0x000fc600078e0012 */
[----:B---3--:R-:W-:-:S03]  /*0bf0*/  FSETP.GT.AND P0, PT, R22, R34, PT ;  /* 0x000000221600720b */ /* 0x008fc60003f04000 */
[----:B------:R-:W2:Y:S01]  /*0c00*/  LDG.E R24, desc[UR8][R24.64] ;  /* 0x0000000818187981 */ /* 0x000ea2000c1e1900 */
[----:B------:R-:W-:Y:S01]  /*0c10*/  FSEL R36, R22, R34, P0 ;  /* 0x0000002216247208 */ /* 0x000fe20000000000 */
[----:B------:R-:W-:-:S03]  /*0c20*/  IMAD.WIDE.U32 R22, R35, 0x4, R18 ;  /* 0x0000000423167825 */ /* 0x000fc600078e0012 */
[CC--:B----4-:R-:W-:Y:S02]  /*0c30*/  FSETP.GT.AND P4, PT, R20.reuse, R36.reuse, PT ;  /* 0x000000241400720b */ /* 0x0d0fe40003f84000 */
[----:B------:R0:W3:Y:S02]  /*0c40*/  LDG.E R34, desc[UR8][R22.64] ;  /* 0x0000000816227981 */ /* 0x0000e4000c1e1900 */
[----:B------:R-:W-:Y:S01]  /*0c50*/  FSEL R36, R20, R36, P4 ;  /* 0x0000002414247208 */ /* 0x000fe20002000000 */
[----:B------:R-:W-:-:S06]  /*0c60*/  IMAD.WIDE.U32 R20, R37, 0x4, R18 ;  /* 0x0000000425147825 */ /* 0x000fcc00078e0012 */
[----:B------:R-:W4:Y:S01]  /*0c70*/  LDG.E R20, desc[UR8][R20.64] ;  /* 0x0000000814147981 */ /* 0x000f22000c1e1900 */
[----:B------:R-:W-:Y:S01]  /*0c80*/  @P3 IADD3 R9, PT, PT, R26, 0x3, RZ ;  /* 0x000000031a093810 */ /* 0x000fe20007ffe0ff */
[----:B0-----:R-:W-:-:S04]  /*0c90*/  IMAD.WIDE.U32 R22, R12, 0x4, R18 ;  /* 0x000000040c167825 */ /* 0x001fc800078e0012 */
[C---:B------:R-:W-:Y:S02]  /*0ca0*/  @P6 VIADD R9, R26.reuse, 0x4 ;  /* 0x000000041a096836 */ /* 0x040fe40000000000 */
[----:B------:R-:W4:Y:S01]  /*0cb0*/  LDG.E R22, desc[UR8][R22.64] ;  /* 0x0000000816167981 */ /* 0x000f22000c1e1900 */
[----:B------:R-:W-:Y:S02]  /*0cc0*/  @P5 IADD3 R9, PT, PT, R26, 0x5, RZ ;  /* 0x000000051a095810 */ /* 0x000fe40007ffe0ff */
[----:B--2---:R-:W-:-:S04]  /*0cd0*/  FSETP.GT.AND P3, PT, R24, R36, PT ;  /* 0x000000241800720b */ /* 0x004fc80003f64000 */
[----:B------:R-:W-:-:S04]  /*0ce0*/  FSEL R25, R24, R36, P3 ;  /* 0x0000002418197208 */ /* 0x000fc80001800000 */
[----:B---3--:R-:W-:-:S04]  /*0cf0*/  FSETP.GT.AND P6, PT, R34, R25, PT ;  /* 0x000000192200720b */ /* 0x008fc80003fc4000 */
[----:B------:R-:W-:Y:S01]  /*0d00*/  FSEL R34, R34, R25, P6 ;  /* 0x0000001922227208 */ /* 0x000fe20003000000 */
[----:B------:R-:W-:-:S03]  /*0d10*/  IMAD.WIDE.U32 R24, R28, 0x4, R18 ;  /* 0x000000041c187825 */ /* 0x000fc600078e0012 */
[----:B----4-:R-:W-:-:S03]  /*0d20*/  FSETP.GT.AND P5, PT, R20, R34, PT ;  /* 0x000000221400720b */ /* 0x010fc60003fa4000 */
[----:B------:R0:W2:Y:S01]  /*0d30*/  LDG.E R24, desc[UR8][R24.64] ;  /* 0x0000000818187981 */ /* 0x0000a2000c1e1900 */
[----:B------:R-:W-:Y:S01]  /*0d40*/  FSEL R34, R20, R34, P5 ;  /* 0x0000002214227208 */ /* 0x000fe20002800000 */
[----:B------:R-:W-:-:S06]  /*0d50*/  IMAD.WIDE.U32 R20, R30, 0x4, R18 ;  /* 0x000000041e147825 */ /* 0x000fcc00078e0012 */
[----:B------:R1:W3:Y:S01]  /*0d60*/  LDG.E R20, desc[UR8][R20.64] ;  /* 0x0000000814147981 */ /* 0x0002e2000c1e1900 */
[----:B------:R-:W-:Y:S01]  /*0d70*/  @P2 VIADD R9, R26, 0x6 ;  /* 0x000000061a092836 */ /* 0x000fe20000000000 */
[----:B------:R-:W-:-:S04]  /*0d80*/  FSETP.GT.AND P2, PT, R22, R34, PT ;  /* 0x000000221600720b */ /* 0x000fc80003f44000 */
[----:B------:R-:W-:Y:S02]  /*0d90*/  FSEL R23, R22, R34, P2 ;  /* 0x0000002216177208 */ /* 0x000fe40001000000 */
[C---:B------:R-:W-:Y:S01]  /*0da0*/  @P1 IADD3 R9, PT, PT, R26.reuse, 0x7, RZ ;  /* 0x000000071a091810 */ /* 0x040fe20007ffe0ff */
[C---:B------:R-:W-:Y:S01]  /*0db0*/  @P0 VIADD R9, R26.reuse, 0x8 ;  /* 0x000000081a090836 */ /* 0x040fe20000000000 */
[C---:B------:R-:W-:Y:S01]  /*0dc0*/  @P4 IADD3 R9, PT, PT, R26.reuse, 0x9, RZ ;  /* 0x000000091a094810 */ /* 0x040fe20007ffe0ff */
[C---:B------:R-:W-:Y:S02]  /*0dd0*/  @P3 VIADD R9, R26.reuse, 0xa ;  /* 0x0000000a1a093836 */ /* 0x040fe40000000000 */
[C---:B------:R-:W-:Y:S01]  /*0de0*/  @P6 VIADD R9, R26.reuse, 0xb ;  /* 0x0000000b1a096836 */ /* 0x040fe20000000000 */
[C---:B------:R-:W-:Y:S02]  /*0df0*/  @P5 IADD3 R9, PT, PT, R26.reuse, 0xc, RZ ;  /* 0x0000000c1a095810 */ /* 0x040fe40007ffe0ff */
[----:B------:R-:W-:Y:S01]  /*0e00*/  @P2 IADD3 R9, PT, PT, R26, 0xd, RZ ;  /* 0x0000000d1a092810 */ /* 0x000fe20007ffe0ff */
[----:B0-----:R-:W-:Y:S01]  /*0e10*/  IMAD.U32 R25, RZ, RZ, UR6 ;  /* 0x00000006ff197e24 */ /* 0x001fe2000f8e00ff */
[----:B------:R-:W-:-:S02]  /*0e20*/  MOV R22, UR6 ;  /* 0x0000000600167c02 */ /* 0x000fc40008000f00 */
[----:B-1----:R-:W-:Y:S01]  /*0e30*/  MOV R21, UR6 ;  /* 0x0000000600157c02 */ /* 0x002fe20008000f00 */
[----:B------:R-:W-:Y:S01]  /*0e40*/  IMAD R10, R25, 0x10, R10 ;  /* 0x00000010190a7824 */ /* 0x000fe200078e020a */
[C---:B------:R-:W-:Y:S01]  /*0e50*/  LEA R13, R22.reuse, R13, 0x4 ;  /* 0x0000000d160d7211 */ /* 0x040fe200078e20ff */
[C---:B------:R-:W-:Y:S01]  /*0e60*/  IMAD R17, R22.reuse, 0x10, R17 ;  /* 0x0000001016117824 */ /* 0x040fe200078e0211 */
[C---:B------:R-:W-:Y:S01]  /*0e70*/  LEA R15, R22.reuse, R15, 0x4 ;  /* 0x0000000f160f7211 */ /* 0x040fe200078e20ff */
[C---:B------:R-:W-:Y:S01]  /*0e80*/  IMAD R14, R21.reuse, 0x10, R14 ;  /* 0x00000010150e7824 */ /* 0x040fe200078e020e */
[----:B------:R-:W-:Y:S01]  /*0e90*/  LEA R16, R21, R16, 0x4 ;  /* 0x0000001015107211 */ /* 0x000fe200078e20ff */
[C---:B------:R-:W-:Y:S01]  /*0ea0*/  IMAD R31, R22.reuse, 0x10, R31 ;  /* 0x00000010161f7824 */ /* 0x040fe200078e021f */
[C---:B------:R-:W-:Y:S01]  /*0eb0*/  LEA R27, R22.reuse, R27, 0x4 ;  /* 0x0000001b161b7211 */ /* 0x040fe200078e20ff */
[C---:B------:R-:W-:Y:S01]  /*0ec0*/  IMAD R28, R25.reuse, 0x10, R28 ;  /* 0x00000010191c7824 */ /* 0x040fe200078e021c */
[----:B------:R-:W-:Y:S01]  /*0ed0*/  LEA R35, R22, R35, 0x4 ;  /* 0x0000002316237211 */ /* 0x000fe200078e20ff */
[----:B------:R-:W-:Y:S01]  /*0ee0*/  IMAD R32, R25, 0x10, R32 ;  /* 0x0000001019207824 */ /* 0x000fe200078e0220 */
[----:B------:R-:W-:-:S02]  /*0ef0*/  LEA R12, R21, R12, 0x4 ;  /* 0x0000000c150c7211 */ /* 0x000fc400078e20ff */
[----:B------:R-:W-:Y:S02]  /*0f00*/  LEA R30, R21, R30, 0x4 ;  /* 0x0000001e151e7211 */ /* 0x000fe400078e20ff */
[----:B--2---:R-:W-:-:S04]  /*0f10*/  FSETP.GT.AND P1, PT, R24, R23, PT ;  /* 0x000000171800720b */ /* 0x004fc80003f24000 */
[----:B------:R-:W-:-:S04]  /*0f20*/  FSEL R23, R24, R23, P1 ;  /* 0x0000001718177208 */ /* 0x000fc80000800000 */
[----:B---3--:R-:W-:-:S05]  /*0f30*/  FSETP.GT.AND P0, PT, R20, R23, PT ;  /* 0x000000171400720b */ /* 0x008fca0003f04000 */
[----:B------:R-:W-:-:S08]  /*0f40*/  @P1 VIADD R9, R26, 0xe ;  /* 0x0000000e1a091836 */ /* 0x000fd00000000000 */
[C---:B------:R-:W-:Y:S01]  /*0f50*/  @P0 IADD3 R9, PT, PT, R26.reuse, 0xf, RZ ;  /* 0x0000000f1a090810 */ /* 0x040fe20007ffe0ff */
[----:B------:R-:W-:-:S05]  /*0f60*/  VIADD R26, R26, 0x10 ;  /* 0x000000101a1a7836 */ /* 0x000fca0000000000 */
[----:B------:R-:W-:Y:S01]  /*0f70*/  ISETP.NE.AND P1, PT, R26, R11, PT ;  /* 0x0000000b1a00720c */ /* 0x000fe20003f25270 */
[----:B------:R-:W-:Y:S01]  /*0f80*/  IMAD.U32 R24, RZ, RZ, UR6 ;  /* 0x00000006ff187e24 */ /* 0x000fe2000f8e00ff */
[----:B------:R-:W-:-:S03]  /*0f90*/  FSEL R34, R20, R23, P0 ;  /* 0x0000001714227208 */ /* 0x000fc60000000000 */
[C---:B------:R-:W-:Y:S01]  /*0fa0*/  IMAD R29, R24.reuse, 0x10, R29 ;  /* 0x00000010181d7824 */ /* 0x040fe200078e021d */
[C---:B------:R-:W-:Y:S01]  /*0fb0*/  LEA R33, R24.reuse, R33, 0x4 ;  /* 0x0000002118217211 */ /* 0x040fe200078e20ff */
[----:B------:R-:W-:-:S06]  /*0fc0*/  IMAD R37, R24, 0x10, R37 ;  /* 0x0000001018257824 */ /* 0x000fcc00078e0225 */
[----:B------:R-:W-:Y:S05]  /*0fd0*/  @P1 BRA `(.L_x_2) ;  /* 0xfffffff800641947 */ /* 0x000fea000383ffff */
.L_x_1:
[----:B------:R-:W-:Y:S05]  /*0fe0*/  BRA.U !UP1, `(.L_x_3) ;  /* 0x0000000509a07547 */ /* 0x000fea000b800000 */
[----:B------:R-:W-:Y:S01]  /*0ff0*/  UIADD3 UR4, UPT, UPT, UR5, 0x5, URZ ;  /* 0x0000000505047890 */ /* 0x000fe2000fffe0ff */
[----:B------:R-:W-:Y:S01]  /*1000*/  IMAD R25, R3, UR10, R4 ;  /* 0x0000000a03197c24 */ /* 0x000fe2000f8e0204 */
[----:B------:R-:W-:Y:S02]  /*1010*/  UISETP.GE.U32.AND UP0, UPT, UR12, 0x8, UPT ;  /* 0x000000080c00788c */ /* 0x000fe4000bf06070 */
[----:B------:R-:W-:Y:S02]  /*1020*/  ULOP3.LUT UR7, UR5, 0x7, URZ, 0xc0, !UPT ;  /* 0x0000000705077892 */ /* 0x000fe4000f8ec0ff */
[----:B------:R-:W-:Y:S02]  /*1030*/  IMAD R10, R6, UR4, RZ ;  /* 0x00000004060a7c24 */ /* 0x000fe4000f8e02ff */
[----:B------:R-:W-:-:S03]  /*1040*/  UISETP.NE.AND UP1, UPT, UR7, URZ, UPT ;  /* 0x000000ff0700728c */ /* 0x000fc6000bf25270 */
[----:B------:R-:W-:Y:S01]  /*1050*/  IADD3 R24, PT, PT, R10, 0x5, RZ ;  /* 0x000000050a187810 */ /* 0x000fe20007ffe0ff */
[----:B------:R-:W-:Y:S07]  /*1060*/  BRA.U !UP0, `(.L_x_4) ;  /* 0x0000000108c87547 */ /* 0x000fee000b800000 */
[----:B------:R-:W-:-:S04]  /*1070*/  IMAD.IADD R12, R11, 0x1, R24 ;  /* 0x000000010b0c7824 */ /* 0x000fc800078e0218 */
[----:B------:R-:W-:-:S04]  /*1080*/  IMAD R13, R12, UR6, R25 ;  /* 0x000000060c0d7c24 */ /* 0x000fc8000f8e0219 */
[C---:B------:R-:W-:Y:S01]  /*1090*/  IMAD.WIDE.U32 R16, R13.reuse, 0x4, R18 ;  /* 0x000000040d107825 */ /* 0x040fe200078e0012 */
[----:B------:R-:W-:-:S04]  /*10a0*/  IADD3 R13, PT, PT, R13, UR6, RZ ;  /* 0x000000060d0d7c10 */ /* 0x000fc8000fffe0ff */
[----:B------:R0:W2:Y:S01]  /*10b0*/  LDG.E R27, desc[UR8][R16.64] ;  /* 0x00000008101b7981 */ /* 0x0000a2000c1e1900 */
[----:B------:R-:W-:-:S04]  /*10c0*/  IMAD.WIDE.U32 R20, R13, 0x4, R18 ;  /* 0x000000040d147825 */ /* 0x000fc800078e0012 */
[----:B------:R-:W-:Y:S01]  /*10d0*/  VIADD R13, R13, UR6 ;  /* 0x000000060d0d7c36 */ /* 0x000fe20008000000 */
[----:B------:R1:W3:Y:S03]  /*10e0*/  LDG.E R26, desc[UR8][R20.64] ;  /* 0x00000008141a7981 */ /* 0x0002e6000c1e1900 */
[C---:B------:R-:W-:Y:S01]  /*10f0*/  IMAD.WIDE.U32 R22, R13.reuse, 0x4, R18 ;  /* 0x000000040d167825 */ /* 0x040fe200078e0012 */
[----:B------:R-:W-:-:S04]  /*1100*/  IADD3 R15, PT, PT, R13, UR6, RZ ;  /* 0x000000060d0f7c10 */ /* 0x000fc8000fffe0ff */
[----:B------:R4:W3:Y:S01]  /*1110*/  LDG.E R28, desc[UR8][R22.64] ;  /* 0x00000008161c7981 */ /* 0x0008e2000c1e1900 */
[----:B------:R-:W-:-:S04]  /*1120*/  IMAD.WIDE.U32 R12, R15, 0x4, R18 ;  /* 0x000000040f0c7825 */ /* 0x000fc800078e0012 */
[----:B------:R-:W-:Y:S02]  /*1130*/  VIADD R29, R15, UR6 ;  /* 0x000000060f1d7c36 */ /* 0x000fe40008000000 */
[----:B------:R-:W3:Y:S02]  /*1140*/  LDG.E R12, desc[UR8][R12.64] ;  /* 0x000000080c0c7981 */ /* 0x000ee4000c1e1900 */
[C---:B------:R-:W-:Y:S01]  /*1150*/  IMAD.WIDE.U32 R14, R29.reuse, 0x4, R18 ;  /* 0x000000041d0e7825 */ /* 0x040fe200078e0012 */
[----:B------:R-:W-:-:S05]  /*1160*/  IADD3 R29, PT, PT, R29, UR6, RZ ;  /* 0x000000061d1d7c10 */ /* 0x000fca000fffe0ff */
[----:B------:R-:W3:Y:S01]  /*1170*/  LDG.E R15, desc[UR8][R14.64] ;  /* 0x000000080e0f7981 */ /* 0x000ee2000c1e1900 */
[----:B0-----:R-:W-:-:S04]  /*1180*/  IMAD.WIDE.U32 R16, R29, 0x4, R18 ;  /* 0x000000041d107825 */ /* 0x001fc800078e0012 */
[----:B------:R-:W-:Y:S02]  /*1190*/  VIADD R29, R29, UR6 ;  /* 0x000000061d1d7c36 */ /* 0x000fe40008000000 */
[----:B------:R-:W3:Y:S02]  /*11a0*/  LDG.E R17, desc[UR8][R16.64] ;  /* 0x0000000810117981 */ /* 0x000ee4000c1e1900 */
[C---:B-1----:R-:W-:Y:S01]  /*11b0*/  IMAD.WIDE.U32 R20, R29.reuse, 0x4, R18 ;  /* 0x000000041d147825 */ /* 0x042fe200078e0012 */
[----:B----4-:R-:W-:-:S05]  /*11c0*/  IADD3 R23, PT, PT, R29, UR6, RZ ;  /* 0x000000061d177c10 */ /* 0x010fca000fffe0ff */
[----:B------:R-:W4:Y:S01]  /*11d0*/  LDG.E R21, desc[UR8][R20.64] ;  /* 0x0000000814157981 */ /* 0x000f22000c1e1900 */
[----:B------:R-:W-:-:S06]  /*11e0*/  IMAD.WIDE.U32 R22, R23, 0x4, R18 ;  /* 0x0000000417167825 */ /* 0x000fcc00078e0012 */
[----:B------:R-:W4:Y:S01]  /*11f0*/  LDG.E R23, desc[UR8][R22.64] ;  /* 0x0000000816177981 */ /* 0x000f22000c1e1900 */
[----:B--2---:R-:W-:-:S04]  /*1200*/  FSETP.GT.AND P2, PT, R27, R34, PT ;  /* 0x000000221b00720b */ /* 0x004fc80003f44000 */
[----:B------:R-:W-:Y:S02]  /*1210*/  FSEL R27, R27, R34, P2 ;  /* 0x000000221b1b7208 */ /* 0x000fe40001000000 */
[----:B------:R-:W-:Y:S02]  /*1220*/  SEL R9, R11, R9, P2 ;  /* 0x000000090b097207 */ /* 0x000fe40001000000 */
[----:B---3--:R-:W-:-:S04]  /*1230*/  FSETP.GT.AND P3, PT, R26, R27, PT ;  /* 0x0000001b1a00720b */ /* 0x008fc80003f64000 */
[----:B------:R-:W-:-:S04]  /*1240*/  FSEL R27, R26, R27, P3 ;  /* 0x0000001b1a1b7208 */ /* 0x000fc80001800000 */
[----:B------:R-:W-:-:S04]  /*1250*/  FSETP.GT.AND P4, PT, R28, R27, PT ;  /* 0x0000001b1c00720b */ /* 0x000fc80003f84000 */
[----:B------:R-:W-:Y:S01]  /*1260*/  FSEL R27, R28, R27, P4 ;  /* 0x0000001b1c1b7208 */ /* 0x000fe20002000000 */
[----:B------:R-:W-:-:S03]  /*1270*/  @P3 VIADD R9, R11, 0x1 ;  /* 0x000000010b093836 */ /* 0x000fc60000000000 */
[----:B------:R-:W-:-:S04]  /*1280*/  FSETP.GT.AND P5, PT, R12, R27, PT ;  /* 0x0000001b0c00720b */ /* 0x000fc80003fa4000 */
[----:B------:R-:W-:Y:S02]  /*1290*/  FSEL R12, R12, R27, P5 ;  /* 0x0000001b0c0c7208 */ /* 0x000fe40002800000 */
[----:B------:R-:W-:Y:S02]  /*12a0*/  @P4 IADD3 R9, PT, PT, R11, 0x2, RZ ;  /* 0x000000020b094810 */ /* 0x000fe40007ffe0ff */
[----:B------:R-:W-:-:S04]  /*12b0*/  FSETP.GT.AND P1, PT, R15, R12, PT ;  /* 0x0000000c0f00720b */ /* 0x000fc80003f24000 */
[----:B------:R-:W-:Y:S01]  /*12c0*/  FSEL R12, R15, R12, P1 ;  /* 0x0000000c0f0c7208 */ /* 0x000fe20000800000 */
[----:B------:R-:W-:-:S03]  /*12d0*/  @P5 VIADD R9, R11, 0x3 ;  /* 0x000000030b095836 */ /* 0x000fc60000000000 */
[----:B------:R-:W-:-:S04]  /*12e0*/  FSETP.GT.AND P0, PT, R17, R12, PT ;  /* 0x0000000c1100720b */ /* 0x000fc80003f04000 */
[----:B------:R-:W-:Y:S02]  /*12f0*/  FSEL R12, R17, R12, P0 ;  /* 0x0000000c110c7208 */ /* 0x000fe40000000000 */
[----:B------:R-:W-:Y:S02]  /*1300*/  @P1 IADD3 R9, PT, PT, R11, 0x4, RZ ;  /* 0x000000040b091810 */ /* 0x000fe40007ffe0ff */
[----:B----4-:R-:W-:-:S04]  /*1310*/  FSETP.GT.AND P2, PT, R21, R12, PT ;  /* 0x0000000c1500720b */ /* 0x010fc80003f44000 */
[----:B------:R-:W-:Y:S01]  /*1320*/  FSEL R12, R21, R12, P2 ;  /* 0x0000000c150c7208 */ /* 0x000fe20001000000 */
[----:B------:R-:W-:-:S03]  /*1330*/  @P0 VIADD R9, R11, 0x5 ;  /* 0x000000050b090836 */ /* 0x000fc60000000000 */
[----:B------:R-:W-:-:S04]  /*1340*/  FSETP.GT.AND P3, PT, R23, R12, PT ;  /* 0x0000000c1700720b */ /* 0x000fc80003f64000 */
[----:B------:R-:W-:Y:S02]  /*1350*/  FSEL R34, R23, R12, P3 ;  /* 0x0000000c17227208 */ /* 0x000fe40001800000 */
[----:B------:R-:W-:-:S07]  /*1360*/  @P2 IADD3 R9, PT, PT, R11, 0x6, RZ ;  /* 0x000000060b092810 */ /* 0x000fce0007ffe0ff */
[C---:B------:R-:W-:Y:S01]  /*1370*/  @P3 VIADD R9, R11.reuse, 0x7 ;  /* 0x000000070b093836 */ /* 0x040fe20000000000 */
[----:B------:R-:W-:-:S07]  /*1380*/  IADD3 R11, PT, PT, R11, 0x8, RZ ;  /* 0x000000080b0b7810 */ /* 0x000fce0007ffe0ff */
.L_x_4:
[----:B------:R-:W-:Y:S05]  /*1390*/  BRA.U !UP1, `(.L_x_3) ;  /* 0x0000000109b47547 */ /* 0x000fea000b800000 */
[----:B------:R-:W-:Y:S02]  /*13a0*/  UISETP.GE.U32.AND UP0, UPT, UR7, 0x4, UPT ;  /* 0x000000040700788c */ /* 0x000fe4000bf06070 */
[----:B------:R-:W-:-:S04]  /*13b0*/  ULOP3.LUT UR4, UR5, 0x3, URZ, 0xc0, !UPT ;  /* 0x0000000305047892 */ /* 0x000fc8000f8ec0ff */
[----:B------:R-:W-:-:S03]  /*13c0*/  UISETP.NE.AND UP1, UPT, UR4, URZ, UPT ;  /* 0x000000ff0400728c */ /* 0x000fc6000bf25270 */
[----:B------:R-:W-:Y:S08]  /*13d0*/  BRA.U !UP0, `(.L_x_5) ;  /* 0x0000000108687547 */ /* 0x000ff0000b800000 */
[----:B------:R-:W-:-:S04]  /*13e0*/  IMAD.IADD R24, R11, 0x1, R24 ;  /* 0x000000010b187824 */ /* 0x000fc800078e0218 */
[----:B------:R-:W-:-:S04]  /*13f0*/  IMAD R25, R24, UR6, R25 ;  /* 0x0000000618197c24 */ /* 0x000fc8000f8e0219 */
[C---:B------:R-:W-:Y:S01]  /*1400*/  IMAD.WIDE.U32 R12, R25.reuse, 0x4, R18 ;  /* 0x00000004190c7825 */ /* 0x040fe200078e0012 */
[----:B------:R-:W-:-:S05]  /*1410*/  IADD3 R25, PT, PT, R25, UR6, RZ ;  /* 0x0000000619197c10 */ /* 0x000fca000fffe0ff */
[----:B------:R-:W2:Y:S01]  /*1420*/  LDG.E R13, desc[UR8][R12.64] ;  /* 0x000000080c0d7981 */ /* 0x000ea2000c1e1900 */
[----:B------:R-:W-:-:S04]  /*1430*/  IMAD.WIDE.U32 R14, R25, 0x4, R18 ;  /* 0x00000004190e7825 */ /* 0x000fc800078e0012 */
[----:B------:R-:W-:Y:S02]  /*1440*/  VIADD R25, R25, UR6 ;  /* 0x0000000619197c36 */ /* 0x000fe40008000000 */
[----:B------:R-:W3:Y:S02]  /*1450*/  LDG.E R15, desc[UR8][R14.64] ;  /* 0x000000080e0f7981 */ /* 0x000ee4000c1e1900 */
[C---:B------:R-:W-:Y:S01]  /*1460*/  IMAD.WIDE.U32 R16, R25.reuse, 0x4, R18 ;  /* 0x0000000419107825 */ /* 0x040fe200078e0012 */
[----:B------:R-:W-:-:S05]  /*1470*/  IADD3 R21, PT, PT, R25, UR6, RZ ;  /* 0x0000000619157c10 */ /* 0x000fca000fffe0ff */
        /* <DEDUP_REMOVED lines=16> */
.L_x_5:
[----:B------:R-:W-:Y:S05]  /*1580*/  BRA.U !UP1, `(.L_x_3) ;  /* 0x0000000109387547 */ /* 0x000fea000b800000 */
[----:B------:R-:W-:Y:S01]  /*1590*/  IADD3 R10, PT, PT, R11, 0x5, R10 ;  /* 0x000000050b0a7810 */ /* 0x000fe20007ffe00a */
[----:B------:R-:W-:-:S04]  /*15a0*/  UIADD3 UR4, UPT, UPT, -UR4, URZ, URZ ;  /* 0x000000ff04047290 */ /* 0x000fc8000fffe1ff */
[----:B------:R-:W-:-:S04]  /*15b0*/  IMAD R13, R10, UR11, R3 ;  /* 0x0000000b0a0d7c24 */ /* 0x000fc8000f8e0203 */
[----:B------:R-:W-:-:S07]  /*15c0*/  IMAD R15, R13, UR10, R4 ;  /* 0x0000000a0d0f7c24 */ /* 0x000fce000f8e0204 */
.L_x_6:
[----:B------:R-:W-:-:S06]  /*15d0*/  IMAD.WIDE.U32 R12, R15, 0x4, R18 ;  /* 0x000000040f0c7825 */ /* 0x000fcc00078e0012 */
[----:B------:R-:W2:Y:S01]  /*15e0*/  LDG.E R13, desc[UR8][R12.64] ;  /* 0x000000080c0d7981 */ /* 0x000ea2000c1e1900 */
[----:B------:R-:W-:Y:S01]  /*15f0*/  UIADD3 UR4, UPT, UPT, UR4, 0x1, URZ ;  /* 0x0000000104047890 */ /* 0x000fe2000fffe0ff */
[----:B------:R-:W-:-:S03]  /*1600*/  VIADD R15, R15, UR6 ;  /* 0x000000060f0f7c36 */ /* 0x000fc60008000000 */
[----:B------:R-:W-:Y:S01]  /*1610*/  UISETP.NE.AND UP0, UPT, UR4, URZ, UPT ;  /* 0x000000ff0400728c */ /* 0x000fe2000bf05270 */
[----:B--2---:R-:W-:-:S04]  /*1620*/  FSETP.GT.AND P0, PT, R13, R34, PT ;  /* 0x000000220d00720b */ /* 0x004fc80003f04000 */
[----:B------:R-:W-:Y:S02]  /*1630*/  SEL R9, R11, R9, P0 ;  /* 0x000000090b097207 */ /* 0x000fe40000000000 */
[----:B------:R-:W-:Y:S02]  /*1640*/  FSEL R34, R13, R34, P0 ;  /* 0x000000220d227208 */ /* 0x000fe40000000000 */
[----:B------:R-:W-:Y:S01]  /*1650*/  IADD3 R11, PT, PT, R11, 0x1, RZ ;  /* 0x000000010b0b7810 */ /* 0x000fe20007ffe0ff */
[----:B------:R-:W-:Y:S06]  /*1660*/  BRA.U UP0, `(.L_x_6) ;  /* 0xfffffffd00d87547 */ /* 0x000fec000b83ffff */
.L_x_3:
[----:B------:R-:W-:-:S07]  /*1670*/  I2FP.F32.S32 R9, R9 ;  /* 0x0000000900097245 */ /* 0x000fce0000201400 */
.L_x_0:
[----:B------:R-:W-:Y:S01]  /*1680*/  I2FP.F32.U32 R13, UR10 ;  /* 0x0000000a000d7c45 */ /* 0x000fe20008201000 */
[----:B------:R-:W0:Y:S01]  /*1690*/  LDCU UR4, c[0x0][0x3b8] ;  /* 0x00007700ff0477ac */ /* 0x000e220008000800 */
[----:B------:R-:W1:Y:S01]  /*16a0*/  LDC.64 R10, c[0x0][0x388] ;  /* 0x0000e200ff0a7b82 */ /* 0x000e620000000a00 */
[----:B------:R-:W-:Y:S01]  /*16b0*/  IMAD R3, R6, UR10, R3 ;  /* 0x0000000a06037c24 */ /* 0x000fe2000f8e0203 */
[----:B------:R-:W2:Y:S01]  /*16c0*/  MUFU.RCP R12, R13 ;  /* 0x0000000d000c7308 */ /* 0x000ea20000001000 */
[----:B------:R-:W-:Y:S02]  /*16d0*/  BSSY.RECONVERGENT B0, `(.L_x_7) ;  /* 0x0000010000007945 */ /* 0x000fe40003800200 */
[----:B------:R-:W-:-:S05]  /*16e0*/  IMAD R4, R3, UR11, R4 ;  /* 0x0000000b03047c24 */ /* 0x000fca000f8e0204 */
[----:B------:R-:W3:Y:S01]  /*16f0*/  FCHK P0, R0, R13 ;  /* 0x0000000d00007302 */ /* 0x000ee20000000000 */
[----:B0-----:R-:W-:Y:S02]  /*1700*/  VIADD R4, R4, UR4 ;  /* 0x0000000404047c36 */ /* 0x001fe40008000000 */
[----:B--2---:R-:W-:-:S03]  /*1710*/  FFMA R15, -R13, R12, 1 ;  /* 0x3f8000000d0f7423 */ /* 0x004fc6000000010c */
[----:B------:R-:W-:Y:S01]  /*1720*/  SHF.L.U32 R3, R4, 0x2, RZ ;  /* 0x0000000204037819 */ /* 0x000fe200000006ff */
[----:B------:R-:W-:-:S04]  /*1730*/  FFMA R15, R12, R15, R12 ;  /* 0x0000000f0c0f7223 */ /* 0x000fc8000000000c */
[----:B------:R-:W-:Y:S01]  /*1740*/  FFMA R6, R0, R15, RZ ;  /* 0x0000000f00067223 */ /* 0x000fe200000000ff */
[----:B-1----:R-:W-:-:S04]  /*1750*/  IMAD.WIDE R10, R3, 0x4, R10 ;  /* 0x00000004030a7825 */ /* 0x002fc800078e020a */
[----:B------:R-:W-:-:S04]  /*1760*/  FFMA R12, -R13, R6, R0 ;  /* 0x000000060d0c7223 */ /* 0x000fc80000000100 */
[----:B------:R-:W-:Y:S01]  /*1770*/  FFMA R15, R15, R12, R6 ;  /* 0x0000000c0f0f7223 */ /* 0x000fe20000000006 */
[----:B---3--:R-:W-:Y:S06]  /*1780*/  @!P0 BRA `(.L_x_8) ;  /* 0x0000000000108947 */ /* 0x008fec0003800000 */
[----:B------:R-:W-:Y:S01]  /*1790*/  IMAD.MOV.U32 R3, RZ, RZ, R13 ;  /* 0x000000ffff037224 */ /* 0x000fe200078e000d */
[----:B------:R-:W-:-:S07]  /*17a0*/  MOV R6, 0x17c0 ;  /* 0x000017c000067802 */ /* 0x000fce0000000f00 */
[----:B-----5:R-:W-:Y:S05]  /*17b0*/  CALL.REL.NOINC `($__internal_0_$__cuda_sm3x_div_rn_noftz_f32_slowpath) ;  /* 0x0000000000787944 */ /* 0x020fea0003c00000 */
[----:B------:R-:W-:-:S07]  /*17c0*/  MOV R15, R0 ;  /* 0x00000000000f7202 */ /* 0x000fce0000000f00 */
.L_x_8:
[----:B------:R-:W-:Y:S05]  /*17d0*/  BSYNC.RECONVERGENT B0 ;  /* 0x0000000000007941 */ /* 0x000fea0003800200 */
.L_x_7:
[----:B------:R-:W0:Y:S01]  /*17e0*/  LDCU UR4, c[0x0][0x3ac] ;  /* 0x00007580ff0477ac */ /* 0x000e220008000800 */
[----:B------:R1:W-:Y:S01]  /*17f0*/  STG.E desc[UR8][R10.64], R15 ;  /* 0x0000000f0a007986 */ /* 0x0003e2000c101908 */
[----:B------:R-:W-:Y:S01]  /*1800*/  BSSY.RECONVERGENT B0, `(.L_x_9) ;  /* 0x000000e000007945 */ /* 0x000fe20003800200 */
[----:B0-----:R-:W-:-:S04]  /*1810*/  I2FP.F32.U32 R3, UR4 ;  /* 0x0000000400037c45 */ /* 0x001fc80008201000 */
[----:B------:R-:W0:Y:S08]  /*1820*/  MUFU.RCP R0, R3 ;  /* 0x0000000300007308 */ /* 0x000e300000001000 */
[----:B------:R-:W2:Y:S01]  /*1830*/  FCHK P0, R2, R3 ;  /* 0x0000000302007302 */ /* 0x000ea20000000000 */
[----:B0-----:R-:W-:-:S04]  /*1840*/  FFMA R13, -R3, R0, 1 ;  /* 0x3f800000030d7423 */ /* 0x001fc80000000100 */
[----:B------:R-:W-:-:S04]  /*1850*/  FFMA R13, R0, R13, R0 ;  /* 0x0000000d000d7223 */ /* 0x000fc80000000000 */
[----:B------:R-:W-:-:S04]  /*1860*/  FFMA R0, R2, R13, RZ ;  /* 0x0000000d02007223 */ /* 0x000fc800000000ff */
[----:B------:R-:W-:-:S04]  /*1870*/  FFMA R6, -R3, R0, R2 ;  /* 0x0000000003067223 */ /* 0x000fc80000000102 */
[----:B------:R-:W-:Y:S01]  /*1880*/  FFMA R17, R13, R6, R0 ;  /* 0x000000060d117223 */ /* 0x000fe20000000000 */
[----:B-12---:R-:W-:Y:S06]  /*1890*/  @!P0 BRA `(.L_x_10) ;  /* 0x0000000000108947 */ /* 0x006fec0003800000 */
[----:B------:R-:W-:Y:S01]  /*18a0*/  IMAD.MOV.U32 R0, RZ, RZ, R2 ;  /* 0x000000ffff007224 */ /* 0x000fe200078e0002 */
[----:B------:R-:W-:-:S07]  /*18b0*/  MOV R6, 0x18d0 ;  /* 0x000018d000067802 */ /* 0x000fce0000000f00 */
[----:B-----5:R-:W-:Y:S05]  /*18c0*/  CALL.REL.NOINC `($__internal_0_$__cuda_sm3x_div_rn_noftz_f32_slowpath) ;  /* 0x0000000000347944 */ /* 0x020fea0003c00000 */
[----:B------:R-:W-:-:S07]  /*18d0*/  MOV R17, R0 ;  /* 0x0000000000117202 */ /* 0x000fce0000000f00 */
.L_x_10:
[----:B------:R-:W-:Y:S05]  /*18e0*/  BSYNC.RECONVERGENT B0 ;  /* 0x0000000000007941 */ /* 0x000fea0003800200 */
.L_x_9:
[----:B------:R-:W0:Y:S01]  /*18f0*/  LDC.64 R2, c[0x0][0x390] ;  /* 0x0000e400ff027b82 */ /* 0x000e220000000a00 */
[----:B-----5:R-:W-:Y:S01]  /*1900*/  FMUL R15, R5, R34 ;  /* 0x00000022050f7220 */ /* 0x020fe20000400000 */
[----:B------:R-:W-:Y:S04]  /*1910*/  STG.E desc[UR8][R10.64+0x4], R17 ;  /* 0x000004110a007986 */ /* 0x000fe8000c101908 */
[----:B------:R-:W-:Y:S02]  /*1920*/  STG.E desc[UR8][R10.64+0x8], R7 ;  /* 0x000008070a007986 */ /* 0x000fe4000c101908 */
[----:B------:R-:W1:Y:S02]  /*1930*/  LDC.64 R12, c[0x0][0x398] ;  /* 0x0000e600ff0c7b82 */ /* 0x000e640000000a00 */
[----:B------:R-:W-:Y:S01]  /*1940*/  STG.E desc[UR8][R10.64+0xc], R8 ;  /* 0x00000c080a007986 */ /* 0x000fe2000c101908 */
[----:B0-----:R-:W-:-:S05]  /*1950*/  IMAD.WIDE R2, R4, 0x4, R2 ;  /* 0x0000000404027825 */ /* 0x001fca00078e0202 */
[----:B------:R-:W-:Y:S01]  /*1960*/  STG.E desc[UR8][R2.64], R15 ;  /* 0x0000000f02007986 */ /* 0x000fe2000c101908 */
[----:B-1----:R-:W-:-:S05]  /*1970*/  IMAD.WIDE R4, R4, 0x4, R12 ;  /* 0x0000000404047825 */ /* 0x002fca00078e020c */
[----:B------:R-:W-:Y:S01]  /*1980*/  STG.E desc[UR8][R4.64], R9 ;  /* 0x0000000904007986 */ /* 0x000fe2000c101908 */
[----:B------:R-:W-:Y:S05]  /*1990*/  EXIT ;  /* 0x000000000000794d */ /* 0x000fea0003800000 */
        .weak           $__internal_0_$__cuda_sm3x_div_rn_noftz_f32_slowpath
        .type           $__internal_0_$__cuda_sm3x_div_rn_noftz_f32_slowpath,@function
        .size           $__internal_0_$__cuda_sm3x_div_rn_noftz_f32_slowpath,(.L_x_23 - $__internal_0_$__cuda_sm3x_div_rn_noftz_f32_slowpath)
$__internal_0_$__cuda_sm3x_div_rn_noftz_f32_slowpath:
[----:B------:R-:W-:Y:S01]  /*19a0*/  SHF.R.U32.HI R13, RZ, 0x17, R3 ;  /* 0x00000017ff0d7819 */ /* 0x000fe20000011603 */
[----:B------:R-:W-:Y:S01]  /*19b0*/  BSSY.RECONVERGENT B1, `(.L_x_11) ;  /* 0x0000062000017945 */ /* 0x000fe20003800200 */
[----:B------:R-:W-:Y:S02]  /*19c0*/  SHF.R.U32.HI R12, RZ, 0x17, R0 ;  /* 0x00000017ff0c7819 */ /* 0x000fe40000011600 */
[----:B------:R-:W-:Y:S02]  /*19d0*/  LOP3.LUT R18, R13, 0xff, RZ, 0xc0, !PT ;  /* 0x000000ff0d127812 */ /* 0x000fe400078ec0ff */
[----:B------:R-:W-:-:S03]  /*19e0*/  LOP3.LUT R16, R12, 0xff, RZ, 0xc0, !PT ;  /* 0x000000ff0c107812 */ /* 0x000fc600078ec0ff */
[----:B------:R-:W-:Y:S01]  /*19f0*/  VIADD R14, R18, 0xffffffff ;  /* 0xffffffff120e7836 */ /* 0x000fe20000000000 */
[----:B------:R-:W-:-:S04]  /*1a00*/  IADD3 R13, PT, PT, R16, -0x1, RZ ;  /* 0xffffffff100d7810 */ /* 0x000fc80007ffe0ff */
[----:B------:R-:W-:-:S04]  /*1a10*/  ISETP.GT.U32.AND P0, PT, R14, 0xfd, PT ;  /* 0x000000fd0e00780c */ /* 0x000fc80003f04070 */
[----:B------:R-:W-:-:S13]  /*1a20*/  ISETP.GT.U32.OR P0, PT, R13, 0xfd, P0 ;  /* 0x000000fd0d00780c */ /* 0x000fda0000704470 */
[----:B------:R-:W-:Y:S01]  /*1a30*/  @!P0 IMAD.MOV.U32 R12, RZ, RZ, RZ ;  /* 0x000000ffff0c8224 */ /* 0x000fe200078e00ff */
[----:B------:R-:W-:Y:S06]  /*1a40*/  @!P0 BRA `(.L_x_12) ;  /* 0x00000000005c8947 */ /* 0x000fec0003800000 */
[----:B------:R-:W-:Y:S02]  /*1a50*/  FSETP.GTU.FTZ.AND P0, PT, |R0|, +INF , PT ;  /* 0x7f8000000000780b */ /* 0x000fe40003f1c200 */
[----:B------:R-:W-:-:S04]  /*1a60*/  FSETP.GTU.FTZ.AND P1, PT, |R3|, +INF , PT ;  /* 0x7f8000000300780b */ /* 0x000fc80003f3c200 */
[----:B------:R-:W-:-:S13]  /*1a70*/  PLOP3.LUT P0, PT, P0, P1, PT, 0xf8, 0x8f ;  /* 0x00000000008f781c */ /* 0x000fda0000703f70 */
[----:B------:R-:W-:Y:S05]  /*1a80*/  @P0 BRA `(.L_x_13) ;  /* 0x00000004004c0947 */ /* 0x000fea0003800000 */
[----:B------:R-:W-:-:S13]  /*1a90*/  LOP3.LUT P0, RZ, R3, 0x7fffffff, R0, 0xc8, !PT ;  /* 0x7fffffff03ff7812 */ /* 0x000fda000780c800 */
[----:B------:R-:W-:Y:S05]  /*1aa0*/  @!P0 BRA `(.L_x_14) ;  /* 0x00000004003c8947 */ /* 0x000fea0003800000 */
[C---:B------:R-:W-:Y:S02]  /*1ab0*/  FSETP.NEU.FTZ.AND P0, PT, |R0|.reuse, +INF , PT ;  /* 0x7f8000000000780b */ /* 0x040fe40003f1d200 */
[----:B------:R-:W-:Y:S02]  /*1ac0*/  FSETP.NEU.FTZ.AND P2, PT, |R3|, +INF , PT ;  /* 0x7f8000000300780b */ /* 0x000fe40003f5d200 */
[----:B------:R-:W-:-:S11]  /*1ad0*/  FSETP.NEU.FTZ.AND P1, PT, |R0|, +INF , PT ;  /* 0x7f8000000000780b */ /* 0x000fd60003f3d200 */
[----:B------:R-:W-:Y:S05]  /*1ae0*/  @!P2 BRA !P0, `(.L_x_14) ;  /* 0x00000004002ca947 */ /* 0x000fea0004000000 */
[----:B------:R-:W-:-:S04]  /*1af0*/  LOP3.LUT P0, RZ, R0, 0x7fffffff, RZ, 0xc0, !PT ;  /* 0x7fffffff00ff7812 */ /* 0x000fc8000780c0ff */
[----:B------:R-:W-:-:S13]  /*1b00*/  PLOP3.LUT P0, PT, P2, P0, PT, 0x2f, 0xf2 ;  /* 0x0000000000f2781c */ /* 0x000fda0001700577 */
[----:B------:R-:W-:Y:S05]  /*1b10*/  @P0 BRA `(.L_x_15) ;  /* 0x0000000400180947 */ /* 0x000fea0003800000 */
[----:B------:R-:W-:-:S04]  /*1b20*/  LOP3.LUT P0, RZ, R3, 0x7fffffff, RZ, 0xc0, !PT ;  /* 0x7fffffff03ff7812 */ /* 0x000fc8000780c0ff */
[----:B------:R-:W-:-:S13]  /*1b30*/  PLOP3.LUT P0, PT, P1, P0, PT, 0x2f, 0xf2 ;  /* 0x0000000000f2781c */ /* 0x000fda0000f00577 */
[----:B------:R-:W-:Y:S05]  /*1b40*/  @P0 BRA `(.L_x_16) ;  /* 0x0000000400000947 */ /* 0x000fea0003800000 */
[----:B------:R-:W-:Y:S02]  /*1b50*/  ISETP.GE.AND P0, PT, R13, RZ, PT ;  /* 0x000000ff0d00720c */ /* 0x000fe40003f06270 */
[----:B------:R-:W-:-:S11]  /*1b60*/  ISETP.GE.AND P1, PT, R14, RZ, PT ;  /* 0x000000ff0e00720c */ /* 0x000fd60003f26270 */
[----:B------:R-:W-:Y:S01]  /*1b70*/  @P0 MOV R12, RZ ;  /* 0x000000ff000c0202 */ /* 0x000fe20000000f00 */
[----:B------:R-:W-:Y:S01]  /*1b80*/  @!P0 FFMA R0, R0, 1.84467440737095516160e+19, RZ ;  /* 0x5f80000000008823 */ /* 0x000fe200000000ff */
[----:B------:R-:W-:Y:S01]  /*1b90*/  @!P0 MOV R12, 0xffffffc0 ;  /* 0xffffffc0000c8802 */ /* 0x000fe20000000f00 */
[----:B------:R-:W-:-:S04]  /*1ba0*/  @!P1 FFMA R3, R3, 1.84467440737095516160e+19, RZ ;  /* 0x5f80000003039823 */ /* 0x000fc800000000ff */
[----:B------:R-:W-:-:S07]  /*1bb0*/  @!P1 VIADD R12, R12, 0x40 ;  /* 0x000000400c0c9836 */ /* 0x000fce0000000000 */
.L_x_12:
[----:B------:R-:W-:Y:S01]  /*1bc0*/  LEA R14, R18, 0xc0800000, 0x17 ;  /* 0xc0800000120e7811 */ /* 0x000fe200078eb8ff */
[----:B------:R-:W-:Y:S03]  /*1bd0*/  BSSY.RECONVERGENT B2, `(.L_x_17) ;  /* 0x0000036000027945 */ /* 0x000fe60003800200 */
[----:B------:R-:W-:Y:S02]  /*1be0*/  IADD3 R14, PT, PT, -R14, R3, RZ ;  /* 0x000000030e0e7210 */ /* 0x000fe40007ffe1ff */
[----:B------:R-:W-:Y:S02]  /*1bf0*/  IADD3 R3, PT, PT, R16, -0x7f, RZ ;  /* 0xffffff8110037810 */ /* 0x000fe40007ffe0ff */
[----:B------:R-:W0:Y:S01]  /*1c00*/  MUFU.RCP R13, R14 ;  /* 0x0000000e000d7308 */ /* 0x000e220000001000 */
[----:B------:R-:W-:Y:S02]  /*1c10*/  FADD.FTZ R15, -R14, -RZ ;  /* 0x800000ff0e0f7221 */ /* 0x000fe40000010100 */
[----:B------:R-:W-:-:S02]  /*1c20*/  IMAD R0, R3, -0x800000, R0 ;  /* 0xff80000003007824 */ /* 0x000fc400078e0200 */
[----:B0-----:R-:W-:-:S04]  /*1c30*/  FFMA R16, R13, R15, 1 ;  /* 0x3f8000000d107423 */ /* 0x001fc8000000000f */
[----:B------:R-:W-:-:S04]  /*1c40*/  FFMA R20, R13, R16, R13 ;  /* 0x000000100d147223 */ /* 0x000fc8000000000d */
[----:B------:R-:W-:-:S04]  /*1c50*/  FFMA R13, R0, R20, RZ ;  /* 0x00000014000d7223 */ /* 0x000fc800000000ff */
[----:B------:R-:W-:-:S04]  /*1c60*/  FFMA R16, R15, R13, R0 ;  /* 0x0000000d0f107223 */ /* 0x000fc80000000000 */
[----:B------:R-:W-:Y:S01]  /*1c70*/  FFMA R17, R20, R16, R13 ;  /* 0x0000001014117223 */ /* 0x000fe2000000000d */
[----:B------:R-:W-:-:S03]  /*1c80*/  IADD3 R13, PT, PT, R3, 0x7f, -R18 ;  /* 0x0000007f030d7810 */ /* 0x000fc60007ffe812 */
[----:B------:R-:W-:Y:S02]  /*1c90*/  FFMA R16, R15, R17, R0 ;  /* 0x000000110f107223 */ /* 0x000fe40000000000 */
[----:B------:R-:W-:Y:S02]  /*1ca0*/  IMAD.IADD R13, R13, 0x1, R12 ;  /* 0x000000010d0d7824 */ /* 0x000fe400078e020c */
[----:B------:R-:W-:-:S05]  /*1cb0*/  FFMA R0, R20, R16, R17 ;  /* 0x0000001014007223 */ /* 0x000fca0000000011 */
[----:B------:R-:W-:-:S04]  /*1cc0*/  SHF.R.U32.HI R3, RZ, 0x17, R0 ;  /* 0x00000017ff037819 */ /* 0x000fc80000011600 */
[----:B------:R-:W-:-:S04]  /*1cd0*/  LOP3.LUT R3, R3, 0xff, RZ, 0xc0, !PT ;  /* 0x000000ff03037812 */ /* 0x000fc800078ec0ff */
[----:B------:R-:W-:-:S04]  /*1ce0*/  IADD3 R15, PT, PT, R3, R13, RZ ;  /* 0x0000000d030f7210 */ /* 0x000fc80007ffe0ff */
[----:B------:R-:W-:-:S04]  /*1cf0*/  IADD3 R3, PT, PT, R15, -0x1, RZ ;  /* 0xffffffff0f037810 */ /* 0x000fc80007ffe0ff */
[----:B------:R-:W-:-:S13]  /*1d00*/  ISETP.GE.U32.AND P0, PT, R3, 0xfe, PT ;  /* 0x000000fe0300780c */ /* 0x000fda0003f06070 */
[----:B------:R-:W-:Y:S05]  /*1d10*/  @!P0 BRA `(.L_x_18) ;  /* 0x0000000000808947 */ /* 0x000fea0003800000 */
[----:B------:R-:W-:-:S13]  /*1d20*/  ISETP.GT.AND P0, PT, R15, 0xfe, PT ;  /* 0x000000fe0f00780c */ /* 0x000fda0003f04270 */
[----:B------:R-:W-:Y:S05]  /*1d30*/  @P0 BRA `(.L_x_19) ;  /* 0x00000000006c0947 */ /* 0x000fea0003800000 */
[----:B------:R-:W-:-:S13]  /*1d40*/  ISETP.GE.AND P0, PT, R15, 0x1, PT ;  /* 0x000000010f00780c */ /* 0x000fda0003f06270 */
[----:B------:R-:W-:Y:S05]  /*1d50*/  @P0 BRA `(.L_x_20) ;  /* 0x0000000000740947 */ /* 0x000fea0003800000 */
[----:B------:R-:W-:Y:S02]  /*1d60*/  ISETP.GE.AND P0, PT, R15, -0x18, PT ;  /* 0xffffffe80f00780c */ /* 0x000fe40003f06270 */
[----:B------:R-:W-:-:S11]  /*1d70*/  LOP3.LUT R0, R0, 0x80000000, RZ, 0xc0, !PT ;  /* 0x8000000000007812 */ /* 0x000fd600078ec0ff */
[----:B------:R-:W-:Y:S05]  /*1d80*/  @!P0 BRA `(.L_x_20) ;  /* 0x0000000000688947 */ /* 0x000fea0003800000 */
[CCC-:B------:R-:W-:Y:S01]  /*1d90*/  FFMA.RZ R3, R20.reuse, R16.reuse, R17.reuse ;  /* 0x0000001014037223 */ /* 0x1c0fe2000000c011 */
[C---:B------:R-:W-:Y:S02]  /*1da0*/  VIADD R14, R15.reuse, 0x20 ;  /* 0x000000200f0e7836 */ /* 0x040fe40000000000 */
[CCC-:B------:R-:W-:Y:S01]  /*1db0*/  FFMA.RM R12, R20.reuse, R16.reuse, R17.reuse ;  /* 0x00000010140c7223 */ /* 0x1c0fe20000004011 */
[----:B------:R-:W-:Y:S02]  /*1dc0*/  ISETP.NE.AND P2, PT, R15, RZ, PT ;  /* 0x000000ff0f00720c */ /* 0x000fe40003f45270 */
[----:B------:R-:W-:Y:S01]  /*1dd0*/  LOP3.LUT R13, R3, 0x7fffff, RZ, 0xc0, !PT ;  /* 0x007fffff030d7812 */ /* 0x000fe200078ec0ff */
[----:B------:R-:W-:Y:S01]  /*1de0*/  FFMA.RP R3, R20, R16, R17 ;  /* 0x0000001014037223 */ /* 0x000fe20000008011 */
[----:B------:R-:W-:Y:S02]  /*1df0*/  ISETP.NE.AND P1, PT, R15, RZ, PT ;  /* 0x000000ff0f00720c */ /* 0x000fe40003f25270 */
[----:B------:R-:W-:-:S02]  /*1e00*/  LOP3.LUT R13, R13, 0x800000, RZ, 0xfc, !PT ;  /* 0x008000000d0d7812 */ /* 0x000fc400078efcff */
[----:B------:R-:W-:Y:S02]  /*1e10*/  IADD3 R15, PT, PT, -R15, RZ, RZ ;  /* 0x000000ff0f0f7210 */ /* 0x000fe40007ffe1ff */
[----:B------:R-:W-:Y:S02]  /*1e20*/  SHF.L.U32 R14, R13, R14, RZ ;  /* 0x0000000e0d0e7219 */ /* 0x000fe400000006ff */
[----:B------:R-:W-:Y:S02]  /*1e30*/  FSETP.NEU.FTZ.AND P0, PT, R3, R12, PT ;  /* 0x0000000c0300720b */ /* 0x000fe40003f1d000 */
[----:B------:R-:W-:Y:S02]  /*1e40*/  SEL R12, R15, RZ, P2 ;  /* 0x000000ff0f0c7207 */ /* 0x000fe40001000000 */
[----:B------:R-:W-:Y:S02]  /*1e50*/  ISETP.NE.AND P1, PT, R14, RZ, P1 ;  /* 0x000000ff0e00720c */ /* 0x000fe40000f25270 */
[----:B------:R-:W-:-:S02]  /*1e60*/  SHF.R.U32.HI R12, RZ, R12, R13 ;  /* 0x0000000cff0c7219 */ /* 0x000fc4000001160d */
[----:B------:R-:W-:Y:S02]  /*1e70*/  PLOP3.LUT P0, PT, P0, P1, PT, 0xf8, 0x8f ;  /* 0x00000000008f781c */ /* 0x000fe40000703f70 */
[----:B------:R-:W-:Y:S02]  /*1e80*/  SHF.R.U32.HI R14, RZ, 0x1, R12 ;  /* 0x00000001ff0e7819 */ /* 0x000fe4000001160c */
[----:B------:R-:W-:-:S04]  /*1e90*/  SEL R3, RZ, 0x1, !P0 ;  /* 0x00000001ff037807 */ /* 0x000fc80004000000 */
[----:B------:R-:W-:-:S04]  /*1ea0*/  LOP3.LUT R3, R3, 0x1, R14, 0xf8, !PT ;  /* 0x0000000103037812 */ /* 0x000fc800078ef80e */
[----:B------:R-:W-:-:S04]  /*1eb0*/  LOP3.LUT R3, R3, R12, RZ, 0xc0, !PT ;  /* 0x0000000c03037212 */ /* 0x000fc800078ec0ff */
[----:B------:R-:W-:-:S04]  /*1ec0*/  IADD3 R3, PT, PT, R14, R3, RZ ;  /* 0x000000030e037210 */ /* 0x000fc80007ffe0ff */
[----:B------:R-:W-:Y:S01]  /*1ed0*/  LOP3.LUT R0, R3, R0, RZ, 0xfc, !PT ;  /* 0x0000000003007212 */ /* 0x000fe200078efcff */
[----:B------:R-:W-:Y:S06]  /*1ee0*/  BRA `(.L_x_20) ;  /* 0x0000000000107947 */ /* 0x000fec0003800000 */
.L_x_19:
[----:B------:R-:W-:-:S04]  /*1ef0*/  LOP3.LUT R0, R0, 0x80000000, RZ, 0xc0, !PT ;  /* 0x8000000000007812 */ /* 0x000fc800078ec0ff */
[----:B------:R-:W-:Y:S01]  /*1f00*/  LOP3.LUT R0, R0, 0x7f800000, RZ, 0xfc, !PT ;  /* 0x7f80000000007812 */ /* 0x000fe200078efcff */
[----:B------:R-:W-:Y:S06]  /*1f10*/  BRA `(.L_x_20) ;  /* 0x0000000000047947 */ /* 0x000fec0003800000 */
.L_x_18:
[----:B------:R-:W-:-:S07]  /*1f20*/  IMAD R0, R13, 0x800000, R0 ;  /* 0x008000000d007824 */ /* 0x000fce00078e0200 */
.L_x_20:
[----:B------:R-:W-:Y:S05]  /*1f30*/  BSYNC.RECONVERGENT B2 ;  /* 0x0000000000027941 */ /* 0x000fea0003800200 */
.L_x_17:
[----:B------:R-:W-:Y:S05]  /*1f40*/  BRA `(.L_x_21) ;  /* 0x0000000000207947 */ /* 0x000fea0003800000 */
.L_x_16:
[----:B------:R-:W-:-:S04]  /*1f50*/  LOP3.LUT R0, R3, 0x80000000, R0, 0x48, !PT ;  /* 0x8000000003007812 */ /* 0x000fc800078e4800 */
[----:B------:R-:W-:Y:S01]  /*1f60*/  LOP3.LUT R0, R0, 0x7f800000, RZ, 0xfc, !PT ;  /* 0x7f80000000007812 */ /* 0x000fe200078efcff */
[----:B------:R-:W-:Y:S06]  /*1f70*/  BRA `(.L_x_21) ;  /* 0x0000000000147947 */ /* 0x000fec0003800000 */
.L_x_15:
[----:B------:R-:W-:Y:S01]  /*1f80*/  LOP3.LUT R0, R3, 0x80000000, R0, 0x48, !PT ;  /* 0x8000000003007812 */ /* 0x000fe200078e4800 */
[----:B------:R-:W-:Y:S06]  /*1f90*/  BRA `(.L_x_21) ;  /* 0x00000000000c7947 */ /* 0x000fec0003800000 */
.L_x_14:
[----:B------:R-:W0:Y:S01]  /*1fa0*/  MUFU.RSQ R0, -QNAN ;  /* 0xffc0000000007908 */ /* 0x000e220000001400 */
[----:B------:R-:W-:Y:S05]  /*1fb0*/  BRA `(.L_x_21) ;  /* 0x0000000000047947 */ /* 0x000fea0003800000 */
.L_x_13:
[----:B------:R-:W-:-:S07]  /*1fc0*/  FADD.FTZ R0, R0, R3 ;  /* 0x0000000300007221 */ /* 0x000fce0000010000 */
.L_x_21:
[----:B------:R-:W-:Y:S05]  /*1fd0*/  BSYNC.RECONVERGENT B1 ;  /* 0x0000000000017941 */ /* 0x000fea0003800200 */
.L_x_11:
[----:B------:R-:W-:Y:S01]  /*1fe0*/  HFMA2 R13, -RZ, RZ, 0, 0 ;  /* 0x00000000ff0d7431 */ /* 0x000fe200000001ff */
[----:B------:R-:W-:-:S04]  /*1ff0*/  MOV R12, R6 ;  /* 0x00000006000c7202 */ /* 0x000fc80000000f00 */
[----:B0-----:R-:W-:Y:S05]  /*2000*/  RET.REL.NODEC R12 `(_Z15gpuYoloLayer_ncPKfPfS1_S1_jjjjjjmfS0_PKi) ;  /* 0xffffffdc0cfc7950 */ /* 0x001fea0003c3ffff */
.L_x_22:
[----:B------:R-:W-:-:S00]  /*2010*/  BRA `(.L_x_22) ;  /* 0xfffffffc00fc7947 */ /* 0x000fc0000383ffff */
[----:B------:R-:W-:-:S00]  /*2020*/  NOP ;  /* 0x0000000000007918 */ /* 0x000fc00000000000 */
        /* <DEDUP_REMOVED lines=13> */
.L_x_23:


//--------------------- .nv.shared.reserved.0     --------------------------
	.section	.nv.shared.reserved.0,"aw",@nobits
	.weak		__nv_reservedSMEM_offset_0_alias
	.size		__nv_reservedSMEM_offset_0_alias, 0, 64
	.other		__nv_reservedSMEM_offset_0_alias,@"STO_CUDA_RESERVED_SHARED STV_DEFAULT"
__nv_reservedSMEM_offset_0_alias:
	.zero		0
	.zero		64


//--------------------- .nv.constant0._Z15gpuYoloLayer_ncPKfPfS1_S1_jjjjjjmfS0_PKi --------------------------
	.section	.nv.constant0._Z15gpuYoloLayer_ncPKfPfS1_S1_jjjjjjmfS0_PKi,"a",@progbits
	.sectionflags	@""
	.align	4
.nv.constant0._Z15gpuYoloLayer_ncPKfPfS1_S1_jjjjjjmfS0_PKi:
	.zero		984


//--------------------- SYMBOLS --------------------------

	.type		.nv.reservedSmem.offset0,@object
	.size		.nv.reservedSmem.offset0,0x4
